	.target	sm_100a

	.elftype	@"ET_EXEC"


//--------------------- .note.nv.tkinfo           --------------------------
	.section	.note.nv.tkinfo,"",@"SHT_NOTE"
	.sectionflags	@"SHF_NOTE_NV_TKINFO"
	.tkinfo
        /*0018*/ 	.word	0x00000002
        /*0030*/ 	.string	""
        /*0030*/ 	.string	"ptxas"
        /*0030*/ 	.string	"Cuda compilation tools, release 13.0, V13.0.88"
        /*0030*/ 	.string	"Build cuda_13.0.r13.0/compiler.36424714_0"
        /*0030*/ 	.string	"-arch sm_100a -m 64 "



//--------------------- .note.nv.cuinfo           --------------------------
	.section	.note.nv.cuinfo,"",@"SHT_NOTE"
	.sectionflags	@"SHF_NOTE_NV_CUINFO"
        /*0018*/ 	.short	0x0002
        /*001a*/ 	.short	0x0064
        /*001c*/ 	.short	0x0082
	.zero		2


//--------------------- .nv.info                  --------------------------
	.section	.nv.info,"",@"SHT_CUDA_INFO"
	.align	4


	//----- nvinfo : EIATTR_REGCOUNT
	.align		4
        /*0000*/ 	.byte	0x04, 0x2f
        /*0002*/ 	.short	(.L_19 - .L_18)
	.align		4
.L_18:
        /*0004*/ 	.word	index@(_ZN7cutlass13device_kernelINS_4gemm6kernel13GemmUniversalIN4cute5tupleIJiiiiEEENS1_10collective13CollectiveMmaINS1_35MainloopSm100TmaUmmaWarpSpecializedILi8ELi2ELi4ENS5_IJNS4_1CILi2EEESB_NSA_ILi1EEEEEEEENS5_IJNSA_ILi256EEENSA_ILi128EEESG_EEEaNS5_IJlSC_lEEEaSI_NS4_8TiledMMAINS4_8MMA_AtomIJNS4_21SM100_MMA_S8_2x1SM_SSIaaiLi256ELi128ELNS4_4UMMA5MajorE0ELSN_0ELNSM_8SaturateE0EEEEEENS4_6LayoutINS5_IJSC_SC_SC_EEENS5_IJNSA_ILi0EEEST_ST_EEEEENS5_IJNS4_10UnderscoreESW_SW_EEEEENS4_28SM100_TMA_2SM_LOAD_MULTICASTENS4_14ComposedLayoutINS4_7SwizzleILi3ELi4ELi3EEENS4_18smem_ptr_flag_bitsILi8EEENSR_INS5_IJNSA_ILi8EEESG_EEENS5_IJSG_SC_EEEEEEEvNS4_8identityENS4_18SM100_TMA_2SM_LOADES19_vS1A_EENS_8epilogue10collective18CollectiveEpilogueINS1D_23Sm100TmaWarpSpecializedILi2ELi2ELi64ELb0ELb0EEEJNS5_IJSG_SG_SG_EEENS5_IJNSR_ISG_SC_EENSR_INSA_ILi64EEESC_EEEEEaSI_aSI_NS1D_6fusion15FusionCallbacksIS1H_NS1N_17LinearCombinationIaiaiLNS_15FloatRoundStyleE2EEES1I_S1M_JEEENS4_5SM1004TMEM4LOAD26SM100_TMEM_LOAD_32dp32b64xENS4_13SM90_TMA_LOADENS10_INS11_ILi2ELi4ELi3EEES14_NSR_INS5_IJS15_S1K_EEENS5_IJS1K_SC_EEEEEEENS4_39AutoVectorizingCopyWithAssumedAlignmentILi128EEENS4_14SM90_TMA_STOREES22_S24_S24_EEEvvEEEEvNT_6ParamsE)
        /*0008*/ 	.word	0x000000a2


	//----- nvinfo : EIATTR_FRAME_SIZE
	.align		4
.L_19:
        /*000c*/ 	.byte	0x04, 0x11
        /*000e*/ 	.short	(.L_21 - .L_20)
	.align		4
.L_20:
        /*0010*/ 	.word	index@($__internal_2_$__cuda_sm10x_tcgen05_guardrail_trap_unallocated_columns_being_dealloced)
        /*0014*/ 	.word	0x00000000


	//----- nvinfo : EIATTR_FRAME_SIZE
	.align		4
.L_21:
        /*0018*/ 	.byte	0x04, 0x11
        /*001a*/ 	.short	(.L_23 - .L_22)
	.align		4
.L_22:
        /*001c*/ 	.word	index@($__internal_1_$__cuda_sm10x_tcgen05_guardrail_trap_phase_invalid_during_alloc)
        /*0020*/ 	.word	0x00000000


	//----- nvinfo : EIATTR_FRAME_SIZE
	.align		4
.L_23:
        /*0024*/ 	.byte	0x04, 0x11
        /*0026*/ 	.short	(.L_25 - .L_24)
	.align		4
.L_24:
        /*0028*/ 	.word	index@($__internal_0_$__cuda_sm10x_tcgen05_guardrail_trap_col_being_dealloced_not_returned_by_alloc)
        /*002c*/ 	.word	0x00000000


	//----- nvinfo : EIATTR_FRAME_SIZE
	.align		4
.L_25:
        /*0030*/ 	.byte	0x04, 0x11
        /*0032*/ 	.short	(.L_27 - .L_26)
	.align		4
.L_26:
        /*0034*/ 	.word	index@(_ZN7cutlass13device_kernelINS_4gemm6kernel13GemmUniversalIN4cute5tupleIJiiiiEEENS1_10collective13CollectiveMmaINS1_35MainloopSm100TmaUmmaWarpSpecializedILi8ELi2ELi4ENS5_IJNS4_1CILi2EEESB_NSA_ILi1EEEEEEEENS5_IJNSA_ILi256EEENSA_ILi128EEESG_EEEaNS5_IJlSC_lEEEaSI_NS4_8TiledMMAINS4_8MMA_AtomIJNS4_21SM100_MMA_S8_2x1SM_SSIaaiLi256ELi128ELNS4_4UMMA5MajorE0ELSN_0ELNSM_8SaturateE0EEEEEENS4_6LayoutINS5_IJSC_SC_SC_EEENS5_IJNSA_ILi0EEEST_ST_EEEEENS5_IJNS4_10UnderscoreESW_SW_EEEEENS4_28SM100_TMA_2SM_LOAD_MULTICASTENS4_14ComposedLayoutINS4_7SwizzleILi3ELi4ELi3EEENS4_18smem_ptr_flag_bitsILi8EEENSR_INS5_IJNSA_ILi8EEESG_EEENS5_IJSG_SC_EEEEEEEvNS4_8identityENS4_18SM100_TMA_2SM_LOADES19_vS1A_EENS_8epilogue10collective18CollectiveEpilogueINS1D_23Sm100TmaWarpSpecializedILi2ELi2ELi64ELb0ELb0EEEJNS5_IJSG_SG_SG_EEENS5_IJNSR_ISG_SC_EENSR_INSA_ILi64EEESC_EEEEEaSI_aSI_NS1D_6fusion15FusionCallbacksIS1H_NS1N_17LinearCombinationIaiaiLNS_15FloatRoundStyleE2EEES1I_S1M_JEEENS4_5SM1004TMEM4LOAD26SM100_TMEM_LOAD_32dp32b64xENS4_13SM90_TMA_LOADENS10_INS11_ILi2ELi4ELi3EEES14_NSR_INS5_IJS15_S1K_EEENS5_IJS1K_SC_EEEEEEENS4_39AutoVectorizingCopyWithAssumedAlignmentILi128EEENS4_14SM90_TMA_STOREES22_S24_S24_EEEvvEEEEvNT_6ParamsE)
        /*0038*/ 	.word	0x00000000


	//----- nvinfo : EIATTR_MIN_STACK_SIZE
	.align		4
.L_27:
        /*003c*/ 	.byte	0x04, 0x12
        /*003e*/ 	.short	(.L_29 - .L_28)
	.align		4
.L_28:
        /*0040*/ 	.word	index@(_ZN7cutlass13device_kernelINS_4gemm6kernel13GemmUniversalIN4cute5tupleIJiiiiEEENS1_10collective13CollectiveMmaINS1_35MainloopSm100TmaUmmaWarpSpecializedILi8ELi2ELi4ENS5_IJNS4_1CILi2EEESB_NSA_ILi1EEEEEEEENS5_IJNSA_ILi256EEENSA_ILi128EEESG_EEEaNS5_IJlSC_lEEEaSI_NS4_8TiledMMAINS4_8MMA_AtomIJNS4_21SM100_MMA_S8_2x1SM_SSIaaiLi256ELi128ELNS4_4UMMA5MajorE0ELSN_0ELNSM_8SaturateE0EEEEEENS4_6LayoutINS5_IJSC_SC_SC_EEENS5_IJNSA_ILi0EEEST_ST_EEEEENS5_IJNS4_10UnderscoreESW_SW_EEEEENS4_28SM100_TMA_2SM_LOAD_MULTICASTENS4_14ComposedLayoutINS4_7SwizzleILi3ELi4ELi3EEENS4_18smem_ptr_flag_bitsILi8EEENSR_INS5_IJNSA_ILi8EEESG_EEENS5_IJSG_SC_EEEEEEEvNS4_8identityENS4_18SM100_TMA_2SM_LOADES19_vS1A_EENS_8epilogue10collective18CollectiveEpilogueINS1D_23Sm100TmaWarpSpecializedILi2ELi2ELi64ELb0ELb0EEEJNS5_IJSG_SG_SG_EEENS5_IJNSR_ISG_SC_EENSR_INSA_ILi64EEESC_EEEEEaSI_aSI_NS1D_6fusion15FusionCallbacksIS1H_NS1N_17LinearCombinationIaiaiLNS_15FloatRoundStyleE2EEES1I_S1M_JEEENS4_5SM1004TMEM4LOAD26SM100_TMEM_LOAD_32dp32b64xENS4_13SM90_TMA_LOADENS10_INS11_ILi2ELi4ELi3EEES14_NSR_INS5_IJS15_S1K_EEENS5_IJS1K_SC_EEEEEEENS4_39AutoVectorizingCopyWithAssumedAlignmentILi128EEENS4_14SM90_TMA_STOREES22_S24_S24_EEEvvEEEEvNT_6ParamsE)
        /*0044*/ 	.word	0x00000000
.L_29:


//--------------------- .nv.compat                --------------------------
	.section	.nv.compat,"",@"SHT_CUDA_COMPAT_INFO"
	.align	4
        /*0000*/ 	.byte	0x02, 0x09, 0x01, 0x00, 0x02, 0x02, 0x03, 0x00, 0x02, 0x05, 0x06, 0x00, 0x03, 0x07, 0x01, 0x01
        /*0010*/ 	.byte	0x02, 0x03, 0x01, 0x00, 0x02, 0x06, 0x01, 0x00, 0x04, 0x0b, 0x08, 0x00, 0x01, 0x00, 0x00, 0x00
        /*0020*/ 	.byte	0x00, 0x00, 0x00, 0x00


//--------------------- .nv.info._ZN7cutlass13device_kernelINS_4gemm6kernel13GemmUniversalIN4cute5tupleIJiiiiEEENS1_10collective13CollectiveMmaINS1_35MainloopSm100TmaUmmaWarpSpecializedILi8ELi2ELi4ENS5_IJNS4_1CILi2EEESB_NSA_ILi1EEEEEEEENS5_IJNSA_ILi256EEENSA_ILi128EEESG_EEEaNS5_IJlSC_lEEEaSI_NS4_8TiledMMAINS4_8MMA_AtomIJNS4_21SM100_MMA_S8_2x1SM_SSIaaiLi256ELi128ELNS4_4UMMA5MajorE0ELSN_0ELNSM_8SaturateE0EEEEEENS4_6LayoutINS5_IJSC_SC_SC_EEENS5_IJNSA_ILi0EEEST_ST_EEEEENS5_IJNS4_10UnderscoreESW_SW_EEEEENS4_28SM100_TMA_2SM_LOAD_MULTICASTENS4_14ComposedLayoutINS4_7SwizzleILi3ELi4ELi3EEENS4_18smem_ptr_flag_bitsILi8EEENSR_INS5_IJNSA_ILi8EEESG_EEENS5_IJSG_SC_EEEEEEEvNS4_8identityENS4_18SM100_TMA_2SM_LOADES19_vS1A_EENS_8epilogue10collective18CollectiveEpilogueINS1D_23Sm100TmaWarpSpecializedILi2ELi2ELi64ELb0ELb0EEEJNS5_IJSG_SG_SG_EEENS5_IJNSR_ISG_SC_EENSR_INSA_ILi64EEESC_EEEEEaSI_aSI_NS1D_6fusion15FusionCallbacksIS1H_NS1N_17LinearCombinationIaiaiLNS_15FloatRoundStyleE2EEES1I_S1M_JEEENS4_5SM1004TMEM4LOAD26SM100_TMEM_LOAD_32dp32b64xENS4_13SM90_TMA_LOADENS10_INS11_ILi2ELi4ELi3EEES14_NSR_INS5_IJS15_S1K_EEENS5_IJS1K_SC_EEEEEEENS4_39AutoVectorizingCopyWithAssumedAlignmentILi128EEENS4_14SM90_TMA_STOREES22_S24_S24_EEEvvEEEEvNT_6ParamsE --------------------------
	.section	.nv.info._ZN7cutlass13device_kernelINS_4gemm6kernel13GemmUniversalIN4cute5tupleIJiiiiEEENS1_10collective13CollectiveMmaINS1_35MainloopSm100TmaUmmaWarpSpecializedILi8ELi2ELi4ENS5_IJNS4_1CILi2EEESB_NSA_ILi1EEEEEEEENS5_IJNSA_ILi256EEENSA_ILi128EEESG_EEEaNS5_IJlSC_lEEEaSI_NS4_8TiledMMAINS4_8MMA_AtomIJNS4_21SM100_MMA_S8_2x1SM_SSIaaiLi256ELi128ELNS4_4UMMA5MajorE0ELSN_0ELNSM_8SaturateE0EEEEEENS4_6LayoutINS5_IJSC_SC_SC_EEENS5_IJNSA_ILi0EEEST_ST_EEEEENS5_IJNS4_10UnderscoreESW_SW_EEEEENS4_28SM100_TMA_2SM_LOAD_MULTICASTENS4_14ComposedLayoutINS4_7SwizzleILi3ELi4ELi3EEENS4_18smem_ptr_flag_bitsILi8EEENSR_INS5_IJNSA_ILi8EEESG_EEENS5_IJSG_SC_EEEEEEEvNS4_8identityENS4_18SM100_TMA_2SM_LOADES19_vS1A_EENS_8epilogue10collective18CollectiveEpilogueINS1D_23Sm100TmaWarpSpecializedILi2ELi2ELi64ELb0ELb0EEEJNS5_IJSG_SG_SG_EEENS5_IJNSR_ISG_SC_EENSR_INSA_ILi64EEESC_EEEEEaSI_aSI_NS1D_6fusion15FusionCallbacksIS1H_NS1N_17LinearCombinationIaiaiLNS_15FloatRoundStyleE2EEES1I_S1M_JEEENS4_5SM1004TMEM4LOAD26SM100_TMEM_LOAD_32dp32b64xENS4_13SM90_TMA_LOADENS10_INS11_ILi2ELi4ELi3EEES14_NSR_INS5_IJS15_S1K_EEENS5_IJS1K_SC_EEEEEEENS4_39AutoVectorizingCopyWithAssumedAlignmentILi128EEENS4_14SM90_TMA_STOREES22_S24_S24_EEEvvEEEEvNT_6ParamsE,"",@"SHT_CUDA_INFO"
	.sectionflags	@""
	.align	4


	//----- nvinfo : EIATTR_CUDA_API_VERSION
	.align		4
        /*0000*/ 	.byte	0x04, 0x37
        /*0002*/ 	.short	(.L_31 - .L_30)
.L_30:
        /*0004*/ 	.word	0x00000082


	//----- nvinfo : EIATTR_KPARAM_INFO
	.align		4
.L_31:
        /*0008*/ 	.byte	0x04, 0x17
        /*000a*/ 	.short	(.L_33 - .L_32)
.L_32:
        /*000c*/ 	.word	0x00000000
        /*0010*/ 	.short	0x0000
        /*0012*/ 	.short	0x0000
        /*0014*/ 	.byte	0x00, 0xf0, 0x01, 0x20


	//----- nvinfo : EIATTR_AT_ENTRY_FRAGMENTS
	.align		4
.L_33:
        /*0018*/ 	.byte	0x04, 0x4f
        /*001a*/ 	.short	(.L_35 - .L_34)


	//   ....[0]....
.L_34:
        /*001c*/ 	.word	0x00000007


	//----- nvinfo : EIATTR_RESERVED_SMEM_USED
	.align		4
.L_35:
        /*0020*/ 	.byte	0x01, 0x41
	.zero		2


	//----- nvinfo : EIATTR_SPARSE_MMA_MASK
	.align		4
        /*0024*/ 	.byte	0x03, 0x50
        /*0026*/ 	.short	0x0000


	//----- nvinfo : EIATTR_TCGEN05_2CTA_USED
	.align		4
        /*0028*/ 	.byte	0x01, 0x52
	.zero		2


	//----- nvinfo : EIATTR_MAXREG_COUNT
	.align		4
        /*002c*/ 	.byte	0x03, 0x1b
        /*002e*/ 	.short	0x00ff


	//----- nvinfo : EIATTR_NUM_BARRIERS
	.align		4
        /*0030*/ 	.byte	0x02, 0x4c
        /*0032*/ 	.byte	0x07
	.zero		1


	//----- nvinfo : EIATTR_EXTERNS
	.align		4
        /*0034*/ 	.byte	0x04, 0x0f
        /*0036*/ 	.short	(.L_37 - .L_36)


	//   ....[0]....
	.align		4
.L_36:
        /*0038*/ 	.word	index@(__assertfail)


	//----- nvinfo : EIATTR_MERCURY_ISA_VERSION
	.align		4
.L_37:
        /*003c*/ 	.byte	0x03, 0x5f
        /*003e*/ 	.short	0x0101


	//----- nvinfo : EIATTR_INT_WARP_WIDE_INSTR_OFFSETS
	.align		4
        /*0040*/ 	.byte	0x04, 0x31
        /*0042*/ 	.short	(.L_39 - .L_38)


	//   ....[0]....
.L_38:
        /*0044*/ 	.word	0x00000db0


	//   ....[1]....
        /*0048*/ 	.word	0x00000e50


	//   ....[2]....
        /*004c*/ 	.word	0x00004560


	//   ....[3]....
        /*0050*/ 	.word	0x00004580


	//   ....[4]....
        /*0054*/ 	.word	0x000045b0


	//   ....[5]....
        /*0058*/ 	.word	0x000050d0


	//   ....[6]....
        /*005c*/ 	.word	0x00005140


	//   ....[7]....
        /*0060*/ 	.word	0x00005220


	//   ....[8]....
        /*0064*/ 	.word	0x000052d0


	//----- nvinfo : EIATTR_COOP_GROUP_MASK_REGIDS
	.align		4
.L_39:
        /*0068*/ 	.byte	0x04, 0x29
        /*006a*/ 	.short	(.L_41 - .L_40)


	//   ....[0]....
.L_40:
        /*006c*/ 	.word	0xffffffff


	//   ....[1]....
        /*0070*/ 	.word	0xffffffff


	//   ....[2]....
        /*0074*/ 	.word	0xffffffff


	//   ....[3]....
        /*0078*/ 	.word	0xffffffff


	//   ....[4]....
        /*007c*/ 	.word	0xffffffff


	//   ....[5]....
        /*0080*/ 	.word	0xffffffff


	//   ....[6]....
        /*0084*/ 	.word	0xffffffff


	//   ....[7]....
        /*0088*/ 	.word	0xffffffff


	//   ....[8]....
        /*008c*/ 	.word	0xffffffff


	//   ....[9]....
        /*0090*/ 	.word	0xffffffff


	//   ....[10]....
        /*0094*/ 	.word	0xffffffff


	//   ....[11]....
        /*0098*/ 	.word	0xffffffff


	//   ....[12]....
        /*009c*/ 	.word	0xffffffff


	//   ....[13]....
        /*00a0*/ 	.word	0xffffffff


	//----- nvinfo : EIATTR_COOP_GROUP_INSTR_OFFSETS
	.align		4
.L_41:
        /*00a4*/ 	.byte	0x04, 0x28
        /*00a6*/ 	.short	(.L_43 - .L_42)


	//   ....[0]....
.L_42:
        /*00a8*/ 	.word	0x000000b0


	//   ....[1]....
        /*00ac*/ 	.word	0x00000520


	//   ....[2]....
        /*00b0*/ 	.word	0x00000760


	//   ....[3]....
        /*00b4*/ 	.word	0x000008b0


	//   ....[4]....
        /*00b8*/ 	.word	0x000009a0


	//   ....[5]....
        /*00bc*/ 	.word	0x00000b00


	//   ....[6]....
        /*00c0*/ 	.word	0x00000c90


	//   ....[7]....
        /*00c4*/ 	.word	0x00000ed0


	//   ....[8]....
        /*00c8*/ 	.word	0x00002250


	//   ....[9]....
        /*00cc*/ 	.word	0x00003340


	//   ....[10]....
        /*00d0*/ 	.word	0x00003810


	//   ....[11]....
        /*00d4*/ 	.word	0x00003840


	//   ....[12]....
        /*00d8*/ 	.word	0x00004460


	//   ....[13]....
        /*00dc*/ 	.word	0x00004670


	//----- nvinfo : EIATTR_VRC_CTA_INIT_COUNT
	.align		4
.L_43:
        /*00e0*/ 	.byte	0x02, 0x4a
        /*00e2*/ 	.byte	0x80
	.zero		1


	//----- nvinfo : EIATTR_SYSCALL_OFFSETS
	.align		4
        /*00e4*/ 	.byte	0x04, 0x46
        /*00e6*/ 	.short	(.L_45 - .L_44)


	//   ....[0]....
.L_44:
        /*00e8*/ 	.word	0x00005ec0


	//   ....[1]....
        /*00ec*/ 	.word	0x00006000


	//   ....[2]....
        /*00f0*/ 	.word	0x00006890


	//   ....[3]....
        /*00f4*/ 	.word	0x00007e90


	//----- nvinfo : EIATTR_MBARRIER_INSTR_OFFSETS
	.align		4
.L_45:
        /*00f8*/ 	.byte	0x04, 0x39
        /*00fa*/ 	.short	(.L_47 - .L_46)


	//   ....[0]....
.L_46:
        /*00fc*/ 	.word	0x00000650
        /*0100*/ 	.word	0x000000ff
        /*0104*/ 	.word	0x00000000
        /*0108*/ 	.short	0x0100
        /*010a*/ 	.byte	0x04
	.zero		1


	//   ....[1]....
        /*010c*/ 	.word	0x00000660
        /*0110*/ 	.word	0x000000ff
        /*0114*/ 	.word	0x00000040
        /*0118*/ 	.short	0x0100
        /*011a*/ 	.byte	0x04
	.zero		1


	//   ....[2]....
        /*011c*/ 	.word	0x00000670
        /*0120*/ 	.word	0x000000ff
        /*0124*/ 	.word	0x00000008
        /*0128*/ 	.short	0x0100
        /*012a*/ 	.byte	0x04
	.zero		1


	//   ....[3]....
        /*012c*/ 	.word	0x00000680
        /*0130*/ 	.word	0x000000ff
        /*0134*/ 	.word	0x00000048
        /*0138*/ 	.short	0x0100
        /*013a*/ 	.byte	0x04
	.zero		1


	//   ....[4]....
        /*013c*/ 	.word	0x00000690
        /*0140*/ 	.word	0x000000ff
        /*0144*/ 	.word	0x00000010
        /*0148*/ 	.short	0x0100
        /*014a*/ 	.byte	0x04
	.zero		1


	//   ....[5]....
        /*014c*/ 	.word	0x000006a0
        /*0150*/ 	.word	0x000000ff
        /*0154*/ 	.word	0x00000050
        /*0158*/ 	.short	0x0100
        /*015a*/ 	.byte	0x04
	.zero		1


	//   ....[6]....
        /*015c*/ 	.word	0x000006b0
        /*0160*/ 	.word	0x000000ff
        /*0164*/ 	.word	0x00000018
        /*0168*/ 	.short	0x0100
        /*016a*/ 	.byte	0x04
	.zero		1


	//   ....[7]....
        /*016c*/ 	.word	0x000006c0
        /*0170*/ 	.word	0x000000ff
        /*0174*/ 	.word	0x00000058
        /*0178*/ 	.short	0x0100
        /*017a*/ 	.byte	0x04
	.zero		1


	//   ....[8]....
        /*017c*/ 	.word	0x000006d0
        /*0180*/ 	.word	0x000000ff
        /*0184*/ 	.word	0x00000020
        /*0188*/ 	.short	0x0100
        /*018a*/ 	.byte	0x04
	.zero		1


	//   ....[9]....
        /*018c*/ 	.word	0x000006e0
        /*0190*/ 	.word	0x000000ff
        /*0194*/ 	.word	0x00000060
        /*0198*/ 	.short	0x0100
        /*019a*/ 	.byte	0x04
	.zero		1


	//   ....[10]....
        /*019c*/ 	.word	0x000006f0
        /*01a0*/ 	.word	0x000000ff
        /*01a4*/ 	.word	0x00000028
        /*01a8*/ 	.short	0x0100
        /*01aa*/ 	.byte	0x04
	.zero		1


	//   ....[11]....
        /*01ac*/ 	.word	0x00000700
        /*01b0*/ 	.word	0x000000ff
        /*01b4*/ 	.word	0x00000068
        /*01b8*/ 	.short	0x0100
        /*01ba*/ 	.byte	0x04
	.zero		1


	//   ....[12]....
        /*01bc*/ 	.word	0x00000710
        /*01c0*/ 	.word	0x000000ff
        /*01c4*/ 	.word	0x00000030
        /*01c8*/ 	.short	0x0100
        /*01ca*/ 	.byte	0x04
	.zero		1


	//   ....[13]....
        /*01cc*/ 	.word	0x00000720
        /*01d0*/ 	.word	0x000000ff
        /*01d4*/ 	.word	0x00000070
        /*01d8*/ 	.short	0x0100
        /*01da*/ 	.byte	0x04
	.zero		1


	//   ....[14]....
        /*01dc*/ 	.word	0x00000730
        /*01e0*/ 	.word	0x000000ff
        /*01e4*/ 	.word	0x00000038
        /*01e8*/ 	.short	0x0100
        /*01ea*/ 	.byte	0x04
	.zero		1


	//   ....[15]....
        /*01ec*/ 	.word	0x00000740
        /*01f0*/ 	.word	0x000000ff
        /*01f4*/ 	.word	0x00000078
        /*01f8*/ 	.short	0x0100
        /*01fa*/ 	.byte	0x04
	.zero		1


	//   ....[16]....
        /*01fc*/ 	.word	0x00000860
        /*0200*/ 	.word	0x000000ff
        /*0204*/ 	.word	0x00000080
        /*0208*/ 	.short	0x0100
        /*020a*/ 	.byte	0x04
	.zero		1


	//   ....[17]....
        /*020c*/ 	.word	0x00000870
        /*0210*/ 	.word	0x000000ff
        /*0214*/ 	.word	0x00000090
        /*0218*/ 	.short	0x0100
        /*021a*/ 	.byte	0x04
	.zero		1


	//   ....[18]....
        /*021c*/ 	.word	0x00000880
        /*0220*/ 	.word	0x000000ff
        /*0224*/ 	.word	0x00000088
        /*0228*/ 	.short	0x0100
        /*022a*/ 	.byte	0x04
	.zero		1


	//   ....[19]....
        /*022c*/ 	.word	0x00000890
        /*0230*/ 	.word	0x000000ff
        /*0234*/ 	.word	0x00000098
        /*0238*/ 	.short	0x0100
        /*023a*/ 	.byte	0x04
	.zero		1


	//   ....[20]....
        /*023c*/ 	.word	0x00000970
        /*0240*/ 	.word	0x000000ff
        /*0244*/ 	.word	0x000000a0
        /*0248*/ 	.short	0x0100
        /*024a*/ 	.byte	0x06
	.zero		1


	//   ....[21]....
        /*024c*/ 	.word	0x00000980
        /*0250*/ 	.word	0x000000ff
        /*0254*/ 	.word	0x000000a8
        /*0258*/ 	.short	0x0100
        /*025a*/ 	.byte	0x06
	.zero		1


	//   ....[22]....
        /*025c*/ 	.word	0x00000ab0
        /*0260*/ 	.word	0x000000ff
        /*0264*/ 	.word	0x000000b0
        /*0268*/ 	.short	0x0100
        /*026a*/ 	.byte	0x06
	.zero		1


	//   ....[23]....
        /*026c*/ 	.word	0x00000ac0
        /*0270*/ 	.word	0x000000ff
        /*0274*/ 	.word	0x000000c0
        /*0278*/ 	.short	0x0100
        /*027a*/ 	.byte	0x06
	.zero		1


	//   ....[24]....
        /*027c*/ 	.word	0x00000ad0
        /*0280*/ 	.word	0x000000ff
        /*0284*/ 	.word	0x000000b8
        /*0288*/ 	.short	0x0100
        /*028a*/ 	.byte	0x06
	.zero		1


	//   ....[25]....
        /*028c*/ 	.word	0x00000ae0
        /*0290*/ 	.word	0x000000ff
        /*0294*/ 	.word	0x000000c8
        /*0298*/ 	.short	0x0100
        /*029a*/ 	.byte	0x06
	.zero		1


	//   ....[26]....
        /*029c*/ 	.word	0x00000c00
        /*02a0*/ 	.word	0x000000ff
        /*02a4*/ 	.word	0x000000d0
        /*02a8*/ 	.short	0x0100
        /*02aa*/ 	.byte	0x04
	.zero		1


	//   ....[27]....
        /*02ac*/ 	.word	0x00000c10
        /*02b0*/ 	.word	0x000000ff
        /*02b4*/ 	.word	0x000000f0
        /*02b8*/ 	.short	0x0100
        /*02ba*/ 	.byte	0x04
	.zero		1


	//   ....[28]....
        /*02bc*/ 	.word	0x00000c20
        /*02c0*/ 	.word	0x000000ff
        /*02c4*/ 	.word	0x000000d8
        /*02c8*/ 	.short	0x0100
        /*02ca*/ 	.byte	0x04
	.zero		1


	//   ....[29]....
        /*02cc*/ 	.word	0x00000c30
        /*02d0*/ 	.word	0x000000ff
        /*02d4*/ 	.word	0x000000f8
        /*02d8*/ 	.short	0x0100
        /*02da*/ 	.byte	0x04
	.zero		1


	//   ....[30]....
        /*02dc*/ 	.word	0x00000c40
        /*02e0*/ 	.word	0x000000ff
        /*02e4*/ 	.word	0x000000e0
        /*02e8*/ 	.short	0x0100
        /*02ea*/ 	.byte	0x04
	.zero		1


	//   ....[31]....
        /*02ec*/ 	.word	0x00000c50
        /*02f0*/ 	.word	0x000000ff
        /*02f4*/ 	.word	0x00000100
        /*02f8*/ 	.short	0x0100
        /*02fa*/ 	.byte	0x04
	.zero		1


	//   ....[32]....
        /*02fc*/ 	.word	0x00000c60
        /*0300*/ 	.word	0x000000ff
        /*0304*/ 	.word	0x000000e8
        /*0308*/ 	.short	0x0100
        /*030a*/ 	.byte	0x04
	.zero		1


	//   ....[33]....
        /*030c*/ 	.word	0x00000c70
        /*0310*/ 	.word	0x000000ff
        /*0314*/ 	.word	0x00000108
        /*0318*/ 	.short	0x0100
        /*031a*/ 	.byte	0x04
	.zero		1


	//   ....[34]....
        /*031c*/ 	.word	0x00000d60
        /*0320*/ 	.word	0x000000ff
        /*0324*/ 	.word	0x00000110
        /*0328*/ 	.short	0x0100
        /*032a*/ 	.byte	0x04
	.zero		1


	//   ....[35]....
        /*032c*/ 	.word	0x00000d70
        /*0330*/ 	.word	0x000000ff
        /*0334*/ 	.word	0x00000120
        /*0338*/ 	.short	0x0100
        /*033a*/ 	.byte	0x04
	.zero		1


	//   ....[36]....
        /*033c*/ 	.word	0x00000d80
        /*0340*/ 	.word	0x000000ff
        /*0344*/ 	.word	0x00000118
        /*0348*/ 	.short	0x0100
        /*034a*/ 	.byte	0x04
	.zero		1


	//   ....[37]....
        /*034c*/ 	.word	0x00000d90
        /*0350*/ 	.word	0x000000ff
        /*0354*/ 	.word	0x00000128
        /*0358*/ 	.short	0x0100
        /*035a*/ 	.byte	0x04
	.zero		1


	//   ....[38]....
        /*035c*/ 	.word	0x00000e90
        /*0360*/ 	.word	0x000000ff
        /*0364*/ 	.word	0x00000130
        /*0368*/ 	.short	0x0100
        /*036a*/ 	.byte	0x06
	.zero		1


	//   ....[39]....
        /*036c*/ 	.word	0x00001a70
        /*0370*/ 	.word	0x00000003
        /*0374*/ 	.word	0x00000120
        /*0378*/ 	.short	0x010a
        /*037a*/ 	.byte	0xff
	.zero		1


	//   ....[40]....
        /*037c*/ 	.word	0x00001aa0
        /*0380*/ 	.word	0x00000003
        /*0384*/ 	.word	0x00000110
        /*0388*/ 	.short	0x0101
        /*038a*/ 	.byte	0xff
	.zero		1


	//   ....[41]....
        /*038c*/ 	.word	0x00001b60
        /*0390*/ 	.word	0x000000ff
        /*0394*/ 	.word	0x00000040
        /*0398*/ 	.short	0x010a
        /*039a*/ 	.byte	0x04
	.zero		1


	//   ....[42]....
        /*039c*/ 	.word	0x00001c30
        /*03a0*/ 	.word	0x000000ff
        /*03a4*/ 	.word	0x00000040
        /*03a8*/ 	.short	0x010a
        /*03aa*/ 	.byte	0x21
	.zero		1


	//   ....[43]....
        /*03ac*/ 	.word	0x00001df0
        /*03b0*/ 	.word	0x000000ff
        /*03b4*/ 	.word	0x00000040
        /*03b8*/ 	.short	0x010a
        /*03ba*/ 	.byte	0x07
	.zero		1


	//   ....[44]....
        /*03bc*/ 	.word	0x00001ef0
        /*03c0*/ 	.word	0x000000ff
        /*03c4*/ 	.word	0x000000a8
        /*03c8*/ 	.short	0x0101
        /*03ca*/ 	.byte	0x06
	.zero		1


	//   ....[45]....
        /*03cc*/ 	.word	0x00001f10
        /*03d0*/ 	.word	0x000000ff
        /*03d4*/ 	.word	0x00000040
        /*03d8*/ 	.short	0x010a
        /*03da*/ 	.byte	0x04
	.zero		1


	//   ....[46]....
        /*03dc*/ 	.word	0x00001f90
        /*03e0*/ 	.word	0x000000ff
        /*03e4*/ 	.word	0x00000040
        /*03e8*/ 	.short	0x010a
        /*03ea*/ 	.byte	0x11
	.zero		1


	//   ....[47]....
        /*03ec*/ 	.word	0x00002120
        /*03f0*/ 	.word	0x000000ff
        /*03f4*/ 	.word	0x00000040
        /*03f8*/ 	.short	0x010a
        /*03fa*/ 	.byte	0x08
	.zero		1


	//   ....[48]....
        /*03fc*/ 	.word	0x00002280
        /*0400*/ 	.word	0x00000003
        /*0404*/ 	.word	0x000000b0
        /*0408*/ 	.short	0x010a
        /*040a*/ 	.byte	0xff
	.zero		1


	//   ....[49]....
        /*040c*/ 	.word	0x000023d0
        /*0410*/ 	.word	0x00000000
        /*0414*/ 	.word	0x00000000
        /*0418*/ 	.short	0x0101
        /*041a*/ 	.byte	0xff
	.zero		1


	//   ....[50]....
        /*041c*/ 	.word	0x00002980
        /*0420*/ 	.word	0x000000ff
        /*0424*/ 	.word	0x00000000
        /*0428*/ 	.short	0x010a
        /*042a*/ 	.byte	0x04
	.zero		1


	//   ....[51]....
        /*042c*/ 	.word	0x00002a10
        /*0430*/ 	.word	0x000000ff
        /*0434*/ 	.word	0x00000000
        /*0438*/ 	.short	0x010a
        /*043a*/ 	.byte	0x05
	.zero		1


	//   ....[52]....
        /*043c*/ 	.word	0x00002aa0
        /*0440*/ 	.word	0x000000ff
        /*0444*/ 	.word	0x00000000
        /*0448*/ 	.short	0x010a
        /*044a*/ 	.byte	0x05
	.zero		1


	//   ....[53]....
        /*044c*/ 	.word	0x00002b30
        /*0450*/ 	.word	0x000000ff
        /*0454*/ 	.word	0x00000000
        /*0458*/ 	.short	0x010a
        /*045a*/ 	.byte	0x05
	.zero		1


	//   ....[54]....
        /*045c*/ 	.word	0x00002bc0
        /*0460*/ 	.word	0x000000ff
        /*0464*/ 	.word	0x00000000
        /*0468*/ 	.short	0x010a
        /*046a*/ 	.byte	0x05
	.zero		1


	//   ....[55]....
        /*046c*/ 	.word	0x00002c50
        /*0470*/ 	.word	0x000000ff
        /*0474*/ 	.word	0x00000000
        /*0478*/ 	.short	0x010a
        /*047a*/ 	.byte	0x05
	.zero		1


	//   ....[56]....
        /*047c*/ 	.word	0x00002ce0
        /*0480*/ 	.word	0x000000ff
        /*0484*/ 	.word	0x00000000
        /*0488*/ 	.short	0x010a
        /*048a*/ 	.byte	0x05
	.zero		1


	//   ....[57]....
        /*048c*/ 	.word	0x00002d80
        /*0490*/ 	.word	0x00000000
        /*0494*/ 	.word	0x00000000
        /*0498*/ 	.short	0x010a
        /*049a*/ 	.byte	0xff
	.zero		1


	//   ....[58]....
        /*049c*/ 	.word	0x00002ea0
        /*04a0*/ 	.word	0x00000002
        /*04a4*/ 	.word	0x00000110
        /*04a8*/ 	.short	0x010a
        /*04aa*/ 	.byte	0xff
	.zero		1


	//   ....[59]....
        /*04ac*/ 	.word	0x00002f00
        /*04b0*/ 	.word	0x00000004
        /*04b4*/ 	.word	0x00000000
        /*04b8*/ 	.short	0x0101
        /*04ba*/ 	.byte	0xff
	.zero		1


	//   ....[60]....
        /*04bc*/ 	.word	0x00002f20
        /*04c0*/ 	.word	0x000000ff
        /*04c4*/ 	.word	0x000000c0
        /*04c8*/ 	.short	0x010a
        /*04ca*/ 	.byte	0x04
	.zero		1


	//   ....[61]....
        /*04cc*/ 	.word	0x00003040
        /*04d0*/ 	.word	0x00000002
        /*04d4*/ 	.word	0x000000b0
        /*04d8*/ 	.short	0x010a
        /*04da*/ 	.byte	0xff
	.zero		1


	//   ....[62]....
        /*04dc*/ 	.word	0x00003150
        /*04e0*/ 	.word	0x00000002
        /*04e4*/ 	.word	0x00000000
        /*04e8*/ 	.short	0x0101
        /*04ea*/ 	.byte	0xff
	.zero		1


	//   ....[63]....
        /*04ec*/ 	.word	0x000031e0
        /*04f0*/ 	.word	0x000000ff
        /*04f4*/ 	.word	0x000000c0
        /*04f8*/ 	.short	0x0106
        /*04fa*/ 	.byte	0x04
	.zero		1


	//   ....[64]....
        /*04fc*/ 	.word	0x00003200
        /*0500*/ 	.word	0x000000ff
        /*0504*/ 	.word	0x000000c0
        /*0508*/ 	.short	0x010a
        /*050a*/ 	.byte	0x04
	.zero		1


	//   ....[65]....
        /*050c*/ 	.word	0x00003290
        /*0510*/ 	.word	0x000000ff
        /*0514*/ 	.word	0x000000c0
        /*0518*/ 	.short	0x0106
        /*051a*/ 	.byte	0x07
	.zero		1


	//   ....[66]....
        /*051c*/ 	.word	0x000032d0
        /*0520*/ 	.word	0x00000000
        /*0524*/ 	.word	0x000000c0
        /*0528*/ 	.short	0x010a
        /*052a*/ 	.byte	0xff
	.zero		1


	//   ....[67]....
        /*052c*/ 	.word	0x00003510
        /*0530*/ 	.word	0x000000ff
        /*0534*/ 	.word	0x00000008
        /*0538*/ 	.short	0x010a
        /*053a*/ 	.byte	0x05
	.zero		1


	//   ....[68]....
        /*053c*/ 	.word	0x00003530
        /*0540*/ 	.word	0x000000ff
        /*0544*/ 	.word	0x00000008
        /*0548*/ 	.short	0x010a
        /*054a*/ 	.byte	0x05
	.zero		1


	//   ....[69]....
        /*054c*/ 	.word	0x000036c0
        /*0550*/ 	.word	0x000000ff
        /*0554*/ 	.word	0x00000008
        /*0558*/ 	.short	0x010a
        /*055a*/ 	.byte	0x05
	.zero		1


	//   ....[70]....
        /*055c*/ 	.word	0x000036e0
        /*0560*/ 	.word	0x000000ff
        /*0564*/ 	.word	0x00000008
        /*0568*/ 	.short	0x010a
        /*056a*/ 	.byte	0x05
	.zero		1


	//   ....[71]....
        /*056c*/ 	.word	0x000037a0
        /*0570*/ 	.word	0x000000ff
        /*0574*/ 	.word	0x00000000
        /*0578*/ 	.short	0x0101
        /*057a*/ 	.byte	0x04
	.zero		1


	//   ....[72]....
        /*057c*/ 	.word	0x00003ae0
        /*0580*/ 	.word	0x00000000
        /*0584*/ 	.word	0x000000b0
        /*0588*/ 	.short	0x010a
        /*058a*/ 	.byte	0xff
	.zero		1


	//   ....[73]....
        /*058c*/ 	.word	0x00003ba0
        /*0590*/ 	.word	0x00000000
        /*0594*/ 	.word	0x00000000
        /*0598*/ 	.short	0x0101
        /*059a*/ 	.byte	0xff
	.zero		1


	//   ....[74]....
        /*059c*/ 	.word	0x00003c60
        /*05a0*/ 	.word	0x000000ff
        /*05a4*/ 	.word	0x00000000
        /*05a8*/ 	.short	0x010a
        /*05aa*/ 	.byte	0x04
	.zero		1


	//   ....[75]....
        /*05ac*/ 	.word	0x00003c70
        /*05b0*/ 	.word	0x000000ff
        /*05b4*/ 	.word	0x000000f0
        /*05b8*/ 	.short	0x010a
        /*05ba*/ 	.byte	0x1f
	.zero		1


	//   ....[76]....
        /*05bc*/ 	.word	0x00003d20
        /*05c0*/ 	.word	0x000000ff
        /*05c4*/ 	.word	0x00000000
        /*05c8*/ 	.short	0x010a
        /*05ca*/ 	.byte	0x05
	.zero		1


	//   ....[77]....
        /*05cc*/ 	.word	0x00003e50
        /*05d0*/ 	.word	0x000000ff
        /*05d4*/ 	.word	0x00000000
        /*05d8*/ 	.short	0x010a
        /*05da*/ 	.byte	0x04
	.zero		1


	//   ....[78]....
        /*05dc*/ 	.word	0x00004150
        /*05e0*/ 	.word	0x000000ff
        /*05e4*/ 	.word	0x00000000
        /*05e8*/ 	.short	0x010a
        /*05ea*/ 	.byte	0x04
	.zero		1


	//   ....[79]....
        /*05ec*/ 	.word	0x000041e0
        /*05f0*/ 	.word	0x000000ff
        /*05f4*/ 	.word	0x00000000
        /*05f8*/ 	.short	0x010a
        /*05fa*/ 	.byte	0x05
	.zero		1


	//   ....[80]....
        /*05fc*/ 	.word	0x00004270
        /*0600*/ 	.word	0x000000ff
        /*0604*/ 	.word	0x00000000
        /*0608*/ 	.short	0x010a
        /*060a*/ 	.byte	0x05
	.zero		1


	//   ....[81]....
        /*060c*/ 	.word	0x00004310
        /*0610*/ 	.word	0x00000000
        /*0614*/ 	.word	0x00000000
        /*0618*/ 	.short	0x010a
        /*061a*/ 	.byte	0xff
	.zero		1


	//   ....[82]....
        /*061c*/ 	.word	0x00004350
        /*0620*/ 	.word	0x00000000
        /*0624*/ 	.word	0x00000000
        /*0628*/ 	.short	0x010a
        /*062a*/ 	.byte	0xff
	.zero		1


	//   ....[83]....
        /*062c*/ 	.word	0x000043c0
        /*0630*/ 	.word	0x000000ff
        /*0634*/ 	.word	0x00000000
        /*0638*/ 	.short	0x0101
        /*063a*/ 	.byte	0x04
	.zero		1


	//   ....[84]....
        /*063c*/ 	.word	0x00004400
        /*0640*/ 	.word	0x000000ff
        /*0644*/ 	.word	0x00000130
        /*0648*/ 	.short	0x010a
        /*064a*/ 	.byte	0x1a
	.zero		1


	//   ....[85]....
        /*064c*/ 	.word	0x00004450
        /*0650*/ 	.word	0x000000ff
        /*0654*/ 	.word	0x00000000
        /*0658*/ 	.short	0x0101
        /*065a*/ 	.byte	0x04
	.zero		1


	//   ....[86]....
        /*065c*/ 	.word	0x000048d0
        /*0660*/ 	.word	0x0000000c
        /*0664*/ 	.word	0x000000b0
        /*0668*/ 	.short	0x010a
        /*066a*/ 	.byte	0xff
	.zero		1


	//   ....[87]....
        /*066c*/ 	.word	0x00004a40
        /*0670*/ 	.word	0x00000000
        /*0674*/ 	.word	0x00000000
        /*0678*/ 	.short	0x0101
        /*067a*/ 	.byte	0xff
	.zero		1


	//   ....[88]....
        /*067c*/ 	.word	0x00004ed0
        /*0680*/ 	.word	0x000000ff
        /*0684*/ 	.word	0x000000a8
        /*0688*/ 	.short	0x010a
        /*068a*/ 	.byte	0x15
	.zero		1


	//   ....[89]....
        /*068c*/ 	.word	0x00005050
        /*0690*/ 	.word	0x000000ff
        /*0694*/ 	.word	0x00000090
        /*0698*/ 	.short	0x010a
        /*069a*/ 	.byte	0x15
	.zero		1


	//   ....[90]....
        /*069c*/ 	.word	0x000051d0
        /*06a0*/ 	.word	0x000000ff
        /*06a4*/ 	.word	0x00000080
        /*06a8*/ 	.short	0x010b
        /*06aa*/ 	.byte	0x15
	.zero		1


	//   ....[91]....
        /*06ac*/ 	.word	0x000051e0
        /*06b0*/ 	.word	0x000000ff
        /*06b4*/ 	.word	0x00000000
        /*06b8*/ 	.short	0x0101
        /*06ba*/ 	.byte	0x06
	.zero		1


	//   ....[92]....
        /*06bc*/ 	.word	0x000051f0
        /*06c0*/ 	.word	0x000000ff
        /*06c4*/ 	.word	0x00000098
        /*06c8*/ 	.short	0x010a
        /*06ca*/ 	.byte	0x15
	.zero		1


	//   ....[93]....
        /*06cc*/ 	.word	0x000053e0
        /*06d0*/ 	.word	0x000000ff
        /*06d4*/ 	.word	0x00000088
        /*06d8*/ 	.short	0x010b
        /*06da*/ 	.byte	0x15
	.zero		1


	//   ....[94]....
        /*06dc*/ 	.word	0x000053f0
        /*06e0*/ 	.word	0x000000ff
        /*06e4*/ 	.word	0x00000000
        /*06e8*/ 	.short	0x0101
        /*06ea*/ 	.byte	0x21
	.zero		1


	//   ....[95]....
        /*06ec*/ 	.word	0x00005420
        /*06f0*/ 	.word	0x000000ff
        /*06f4*/ 	.word	0x00000090
        /*06f8*/ 	.short	0x010a
        /*06fa*/ 	.byte	0x15
	.zero		1


	//   ....[96]....
        /*06fc*/ 	.word	0x00005460
        /*0700*/ 	.word	0x00000000
        /*0704*/ 	.word	0x00000098
        /*0708*/ 	.short	0x010a
        /*070a*/ 	.byte	0xff
	.zero		1


	//   ....[97]....
        /*070c*/ 	.word	0x00005760
        /*0710*/ 	.word	0x00000003
        /*0714*/ 	.word	0x000000b0
        /*0718*/ 	.short	0x010a
        /*071a*/ 	.byte	0xff
	.zero		1


	//   ....[98]....
        /*071c*/ 	.word	0x000058e0
        /*0720*/ 	.word	0x00000000
        /*0724*/ 	.word	0x00000000
        /*0728*/ 	.short	0x0101
        /*072a*/ 	.byte	0xff
	.zero		1


	//   ....[99]....
        /*072c*/ 	.word	0x00006430
        /*0730*/ 	.word	0x00000003
        /*0734*/ 	.word	0x00000080
        /*0738*/ 	.short	0x010a
        /*073a*/ 	.byte	0xff
	.zero		1


	//   ....[100]....
        /*073c*/ 	.word	0x00006470
        /*0740*/ 	.word	0x00000090
        /*0744*/ 	.word	0x000000d0
        /*0748*/ 	.short	0x010a
        /*074a*/ 	.byte	0xff
	.zero		1


	//   ....[101]....
        /*074c*/ 	.word	0x000065b0
        /*0750*/ 	.word	0x00000003
        /*0754*/ 	.word	0x00000080
        /*0758*/ 	.short	0x010a
        /*075a*/ 	.byte	0xff
	.zero		1


	//   ....[102]....
        /*075c*/ 	.word	0x00006710
        /*0760*/ 	.word	0x00000000
        /*0764*/ 	.word	0x00000000
        /*0768*/ 	.short	0x0101
        /*076a*/ 	.byte	0xff
	.zero		1


	//   ....[103]....
        /*076c*/ 	.word	0x00006770
        /*0770*/ 	.word	0x00000090
        /*0774*/ 	.word	0x000000d0
        /*0778*/ 	.short	0x010a
        /*077a*/ 	.byte	0xff
	.zero		1


	//   ....[104]....
        /*077c*/ 	.word	0x00007b00
        /*0780*/ 	.word	0x00000072
        /*0784*/ 	.word	0x00000080
        /*0788*/ 	.short	0x010a
        /*078a*/ 	.byte	0xff
	.zero		1


	//   ....[105]....
        /*078c*/ 	.word	0x00007bd0
        /*0790*/ 	.word	0x00000072
        /*0794*/ 	.word	0x00000080
        /*0798*/ 	.short	0x010a
        /*079a*/ 	.byte	0xff
	.zero		1


	//   ....[106]....
        /*079c*/ 	.word	0x00007d10
        /*07a0*/ 	.word	0x00000003
        /*07a4*/ 	.word	0x00000000
        /*07a8*/ 	.short	0x0101
        /*07aa*/ 	.byte	0xff
	.zero		1


	//   ....[107]....
        /*07ac*/ 	.word	0x00007ff0
        /*07b0*/ 	.word	0x00000090
        /*07b4*/ 	.word	0x00000000
        /*07b8*/ 	.short	0x0101
        /*07ba*/ 	.byte	0xff
	.zero		1


	//   ....[108]....
        /*07bc*/ 	.word	0x000092a0
        /*07c0*/ 	.word	0x00000003
        /*07c4*/ 	.word	0x00000120
        /*07c8*/ 	.short	0x010a
        /*07ca*/ 	.byte	0xff
	.zero		1


	//   ....[109]....
        /*07cc*/ 	.word	0x00009300
        /*07d0*/ 	.word	0x00000000
        /*07d4*/ 	.word	0x00000040
        /*07d8*/ 	.short	0x010a
        /*07da*/ 	.byte	0xff
	.zero		1


	//   ....[110]....
        /*07dc*/ 	.word	0x00009360
        /*07e0*/ 	.word	0x00000000
        /*07e4*/ 	.word	0x00000040
        /*07e8*/ 	.short	0x010a
        /*07ea*/ 	.byte	0xff
	.zero		1


	//   ....[111]....
        /*07ec*/ 	.word	0x000093b0
        /*07f0*/ 	.word	0x00000003
        /*07f4*/ 	.word	0x000000b0
        /*07f8*/ 	.short	0x010a
        /*07fa*/ 	.byte	0xff
	.zero		1


	//   ....[112]....
        /*07fc*/ 	.word	0x00009410
        /*0800*/ 	.word	0x00000000
        /*0804*/ 	.word	0x00000000
        /*0808*/ 	.short	0x010a
        /*080a*/ 	.byte	0xff
	.zero		1


	//   ....[113]....
        /*080c*/ 	.word	0x00009470
        /*0810*/ 	.word	0x00000000
        /*0814*/ 	.word	0x00000000
        /*0818*/ 	.short	0x010a
        /*081a*/ 	.byte	0xff
	.zero		1


	//   ....[114]....
        /*081c*/ 	.word	0x000094d0
        /*0820*/ 	.word	0x00000000
        /*0824*/ 	.word	0x00000000
        /*0828*/ 	.short	0x010a
        /*082a*/ 	.byte	0xff
	.zero		1


	//   ....[115]....
        /*082c*/ 	.word	0x00009530
        /*0830*/ 	.word	0x00000000
        /*0834*/ 	.word	0x00000000
        /*0838*/ 	.short	0x010a
        /*083a*/ 	.byte	0xff
	.zero		1


	//   ....[116]....
        /*083c*/ 	.word	0x00009590
        /*0840*/ 	.word	0x00000000
        /*0844*/ 	.word	0x00000000
        /*0848*/ 	.short	0x010a
        /*084a*/ 	.byte	0xff
	.zero		1


	//   ....[117]....
        /*084c*/ 	.word	0x000095f0
        /*0850*/ 	.word	0x00000000
        /*0854*/ 	.word	0x00000000
        /*0858*/ 	.short	0x010a
        /*085a*/ 	.byte	0xff
	.zero		1


	//   ....[118]....
        /*085c*/ 	.word	0x00009650
        /*0860*/ 	.word	0x00000000
        /*0864*/ 	.word	0x00000000
        /*0868*/ 	.short	0x010a
        /*086a*/ 	.byte	0xff
	.zero		1


	//   ....[119]....
        /*086c*/ 	.word	0x000096a0
        /*0870*/ 	.word	0x00000002
        /*0874*/ 	.word	0x00000110
        /*0878*/ 	.short	0x010a
        /*087a*/ 	.byte	0xff
	.zero		1


	//   ....[120]....
        /*087c*/ 	.word	0x00009700
        /*0880*/ 	.word	0x00000002
        /*0884*/ 	.word	0x000000c0
        /*0888*/ 	.short	0x010a
        /*088a*/ 	.byte	0xff
	.zero		1


	//   ....[121]....
        /*088c*/ 	.word	0x00009750
        /*0890*/ 	.word	0x00000002
        /*0894*/ 	.word	0x000000b0
        /*0898*/ 	.short	0x010a
        /*089a*/ 	.byte	0xff
	.zero		1


	//   ....[122]....
        /*089c*/ 	.word	0x000097b0
        /*08a0*/ 	.word	0x00000000
        /*08a4*/ 	.word	0x000000c0
        /*08a8*/ 	.short	0x010a
        /*08aa*/ 	.byte	0xff
	.zero		1


	//   ....[123]....
        /*08ac*/ 	.word	0x00009810
        /*08b0*/ 	.word	0x00000000
        /*08b4*/ 	.word	0x00000008
        /*08b8*/ 	.short	0x010a
        /*08ba*/ 	.byte	0xff
	.zero		1


	//   ....[124]....
        /*08bc*/ 	.word	0x00009900
        /*08c0*/ 	.word	0x00000000
        /*08c4*/ 	.word	0x00000008
        /*08c8*/ 	.short	0x010a
        /*08ca*/ 	.byte	0xff
	.zero		1


	//   ....[125]....
        /*08cc*/ 	.word	0x00009950
        /*08d0*/ 	.word	0x00000000
        /*08d4*/ 	.word	0x000000b0
        /*08d8*/ 	.short	0x010a
        /*08da*/ 	.byte	0xff
	.zero		1


	//   ....[126]....
        /*08dc*/ 	.word	0x000099b0
        /*08e0*/ 	.word	0x00000000
        /*08e4*/ 	.word	0x000000f0
        /*08e8*/ 	.short	0x010a
        /*08ea*/ 	.byte	0xff
	.zero		1


	//   ....[127]....
        /*08ec*/ 	.word	0x00009a10
        /*08f0*/ 	.word	0x00000000
        /*08f4*/ 	.word	0x00000000
        /*08f8*/ 	.short	0x010a
        /*08fa*/ 	.byte	0xff
	.zero		1


	//   ....[128]....
        /*08fc*/ 	.word	0x00009a70
        /*0900*/ 	.word	0x00000000
        /*0904*/ 	.word	0x00000000
        /*0908*/ 	.short	0x010a
        /*090a*/ 	.byte	0xff
	.zero		1


	//   ....[129]....
        /*090c*/ 	.word	0x00009ad0
        /*0910*/ 	.word	0x00000000
        /*0914*/ 	.word	0x00000000
        /*0918*/ 	.short	0x010a
        /*091a*/ 	.byte	0xff
	.zero		1


	//   ....[130]....
        /*091c*/ 	.word	0x00009b30
        /*0920*/ 	.word	0x00000000
        /*0924*/ 	.word	0x00000000
        /*0928*/ 	.short	0x010a
        /*092a*/ 	.byte	0xff
	.zero		1


	//   ....[131]....
        /*092c*/ 	.word	0x00009b90
        /*0930*/ 	.word	0x00000000
        /*0934*/ 	.word	0x00000130
        /*0938*/ 	.short	0x010a
        /*093a*/ 	.byte	0xff
	.zero		1


	//   ....[132]....
        /*093c*/ 	.word	0x00009be0
        /*0940*/ 	.word	0x0000000c
        /*0944*/ 	.word	0x000000b0
        /*0948*/ 	.short	0x010a
        /*094a*/ 	.byte	0xff
	.zero		1


	//   ....[133]....
        /*094c*/ 	.word	0x00009c40
        /*0950*/ 	.word	0x00000000
        /*0954*/ 	.word	0x000000a8
        /*0958*/ 	.short	0x010a
        /*095a*/ 	.byte	0xff
	.zero		1


	//   ....[134]....
        /*095c*/ 	.word	0x00009ca0
        /*0960*/ 	.word	0x00000000
        /*0964*/ 	.word	0x00000090
        /*0968*/ 	.short	0x010a
        /*096a*/ 	.byte	0xff
	.zero		1


	//   ....[135]....
        /*096c*/ 	.word	0x00009d00
        /*0970*/ 	.word	0x00000000
        /*0974*/ 	.word	0x00000098
        /*0978*/ 	.short	0x010a
        /*097a*/ 	.byte	0xff
	.zero		1


	//   ....[136]....
        /*097c*/ 	.word	0x00009d60
        /*0980*/ 	.word	0x00000000
        /*0984*/ 	.word	0x00000090
        /*0988*/ 	.short	0x010a
        /*098a*/ 	.byte	0xff
	.zero		1


	//   ....[137]....
        /*098c*/ 	.word	0x00009db0
        /*0990*/ 	.word	0x00000003
        /*0994*/ 	.word	0x000000b0
        /*0998*/ 	.short	0x010a
        /*099a*/ 	.byte	0xff
	.zero		1


	//   ....[138]....
        /*099c*/ 	.word	0x00009e00
        /*09a0*/ 	.word	0x00000003
        /*09a4*/ 	.word	0x00000080
        /*09a8*/ 	.short	0x010a
        /*09aa*/ 	.byte	0xff
	.zero		1


	//   ....[139]....
        /*09ac*/ 	.word	0x00009e50
        /*09b0*/ 	.word	0x00000090
        /*09b4*/ 	.word	0x000000d0
        /*09b8*/ 	.short	0x010a
        /*09ba*/ 	.byte	0xff
	.zero		1


	//   ....[140]....
        /*09bc*/ 	.word	0x00009ea0
        /*09c0*/ 	.word	0x00000072
        /*09c4*/ 	.word	0x00000080
        /*09c8*/ 	.short	0x010a
        /*09ca*/ 	.byte	0xff
	.zero		1


	//----- nvinfo : EIATTR_NUM_MBARRIERS
	.align		4
.L_47:
        /*09cc*/ 	.byte	0x03, 0x38
        /*09ce*/ 	.short	0x0027


	//----- nvinfo : EIATTR_EXIT_INSTR_OFFSETS
	.align		4
        /*09d0*/ 	.byte	0x04, 0x1c
        /*09d2*/ 	.short	(.L_49 - .L_48)


	//   ....[0]....
.L_48:
        /*09d4*/ 	.word	0x00002db0


	//   ....[1]....
        /*09d8*/ 	.word	0x000032a0


	//   ....[2]....
        /*09dc*/ 	.word	0x00003300


	//   ....[3]....
        /*09e0*/ 	.word	0x00004680


	//   ....[4]....
        /*09e4*/ 	.word	0x00005490


	//   ....[5]....
        /*09e8*/ 	.word	0x000054d0


	//   ....[6]....
        /*09ec*/ 	.word	0x00009290


	//----- nvinfo : EIATTR_MAX_THREADS
	.align		4
.L_49:
        /*09f0*/ 	.byte	0x04, 0x05
        /*09f2*/ 	.short	(.L_51 - .L_50)
.L_50:
        /*09f4*/ 	.word	0x00000100
        /*09f8*/ 	.word	0x00000001
        /*09fc*/ 	.word	0x00000001


	//----- nvinfo : EIATTR_CRS_STACK_SIZE
	.align		4
.L_51:
        /*0a00*/ 	.byte	0x04, 0x1e
        /*0a02*/ 	.short	(.L_53 - .L_52)
.L_52:
        /*0a04*/ 	.word	0x00000000


	//----- nvinfo : EIATTR_CBANK_PARAM_SIZE
	.align		4
.L_53:
        /*0a08*/ 	.byte	0x03, 0x19
        /*0a0a*/ 	.short	0x0800


	//----- nvinfo : EIATTR_PARAM_CBANK
	.align		4
        /*0a0c*/ 	.byte	0x04, 0x0a
        /*0a0e*/ 	.short	(.L_55 - .L_54)
	.align		4
.L_54:
        /*0a10*/ 	.word	index@(.nv.constant0._ZN7cutlass13device_kernelINS_4gemm6kernel13GemmUniversalIN4cute5tupleIJiiiiEEENS1_10collective13CollectiveMmaINS1_35MainloopSm100TmaUmmaWarpSpecializedILi8ELi2ELi4ENS5_IJNS4_1CILi2EEESB_NSA_ILi1EEEEEEEENS5_IJNSA_ILi256EEENSA_ILi128EEESG_EEEaNS5_IJlSC_lEEEaSI_NS4_8TiledMMAINS4_8MMA_AtomIJNS4_21SM100_MMA_S8_2x1SM_SSIaaiLi256ELi128ELNS4_4UMMA5MajorE0ELSN_0ELNSM_8SaturateE0EEEEEENS4_6LayoutINS5_IJSC_SC_SC_EEENS5_IJNSA_ILi0EEEST_ST_EEEEENS5_IJNS4_10UnderscoreESW_SW_EEEEENS4_28SM100_TMA_2SM_LOAD_MULTICASTENS4_14ComposedLayoutINS4_7SwizzleILi3ELi4ELi3EEENS4_18smem_ptr_flag_bitsILi8EEENSR_INS5_IJNSA_ILi8EEESG_EEENS5_IJSG_SC_EEEEEEEvNS4_8identityENS4_18SM100_TMA_2SM_LOADES19_vS1A_EENS_8epilogue10collective18CollectiveEpilogueINS1D_23Sm100TmaWarpSpecializedILi2ELi2ELi64ELb0ELb0EEEJNS5_IJSG_SG_SG_EEENS5_IJNSR_ISG_SC_EENSR_INSA_ILi64EEESC_EEEEEaSI_aSI_NS1D_6fusion15FusionCallbacksIS1H_NS1N_17LinearCombinationIaiaiLNS_15FloatRoundStyleE2EEES1I_S1M_JEEENS4_5SM1004TMEM4LOAD26SM100_TMEM_LOAD_32dp32b64xENS4_13SM90_TMA_LOADENS10_INS11_ILi2ELi4ELi3EEES14_NSR_INS5_IJS15_S1K_EEENS5_IJS1K_SC_EEEEEEENS4_39AutoVectorizingCopyWithAssumedAlignmentILi128EEENS4_14SM90_TMA_STOREES22_S24_S24_EEEvvEEEEvNT_6ParamsE)
        /*0a14*/ 	.short	0x0380
        /*0a16*/ 	.short	0x0800


	//----- nvinfo : EIATTR_SW_WAR
	.align		4
.L_55:
        /*0a18*/ 	.byte	0x04, 0x36
        /*0a1a*/ 	.short	(.L_57 - .L_56)
.L_56:
        /*0a1c*/ 	.word	0x00000008
.L_57:


//--------------------- .nv.callgraph             --------------------------
	.section	.nv.callgraph,"",@"SHT_CUDA_CALLGRAPH"
	.align	4
	.sectionentsize	8
	.align		4
        /*0000*/ 	.word	0x00000000
	.align		4
        /*0004*/ 	.word	0xffffffff
	.align		4
        /*0008*/ 	.word	index@(_ZN7cutlass13device_kernelINS_4gemm6kernel13GemmUniversalIN4cute5tupleIJiiiiEEENS1_10collective13CollectiveMmaINS1_35MainloopSm100TmaUmmaWarpSpecializedILi8ELi2ELi4ENS5_IJNS4_1CILi2EEESB_NSA_ILi1EEEEEEEENS5_IJNSA_ILi256EEENSA_ILi128EEESG_EEEaNS5_IJlSC_lEEEaSI_NS4_8TiledMMAINS4_8MMA_AtomIJNS4_21SM100_MMA_S8_2x1SM_SSIaaiLi256ELi128ELNS4_4UMMA5MajorE0ELSN_0ELNSM_8SaturateE0EEEEEENS4_6LayoutINS5_IJSC_SC_SC_EEENS5_IJNSA_ILi0EEEST_ST_EEEEENS5_IJNS4_10UnderscoreESW_SW_EEEEENS4_28SM100_TMA_2SM_LOAD_MULTICASTENS4_14ComposedLayoutINS4_7SwizzleILi3ELi4ELi3EEENS4_18smem_ptr_flag_bitsILi8EEENSR_INS5_IJNSA_ILi8EEESG_EEENS5_IJSG_SC_EEEEEEEvNS4_8identityENS4_18SM100_TMA_2SM_LOADES19_vS1A_EENS_8epilogue10collective18CollectiveEpilogueINS1D_23Sm100TmaWarpSpecializedILi2ELi2ELi64ELb0ELb0EEEJNS5_IJSG_SG_SG_EEENS5_IJNSR_ISG_SC_EENSR_INSA_ILi64EEESC_EEEEEaSI_aSI_NS1D_6fusion15FusionCallbacksIS1H_NS1N_17LinearCombinationIaiaiLNS_15FloatRoundStyleE2EEES1I_S1M_JEEENS4_5SM1004TMEM4LOAD26SM100_TMEM_LOAD_32dp32b64xENS4_13SM90_TMA_LOADENS10_INS11_ILi2ELi4ELi3EEES14_NSR_INS5_IJS15_S1K_EEENS5_IJS1K_SC_EEEEEEENS4_39AutoVectorizingCopyWithAssumedAlignmentILi128EEENS4_14SM90_TMA_STOREES22_S24_S24_EEEvvEEEEvNT_6ParamsE)
	.align		4
        /*000c*/ 	.word	index@(__assertfail)
	.align		4
        /*0010*/ 	.word	0x00000000
	.align		4
        /*0014*/ 	.word	0xfffffffe
	.align		4
        /*0018*/ 	.word	0x00000000
	.align		4
        /*001c*/ 	.word	0xfffffffd
	.align		4
        /*0020*/ 	.word	0x00000000
	.align		4
        /*0024*/ 	.word	0xfffffffc


//--------------------- .nv.constant4             --------------------------
	.section	.nv.constant4,"a",@progbits
	.align	8
	.align		8
.nv.constant4:
        /*0000*/ 	.dword	__assertfail
	.align		8
        /*0008*/ 	.dword	__unnamed_1
	.align		8
        /*0010*/ 	.dword	__unnamed_2
	.align		8
        /*0018*/ 	.dword	_ZN40_INTERNAL_5c49b64a_4_k_cu_c0062126_241994cuda3std3__45__cpo5beginE
	.align		8
        /*0020*/ 	.dword	_ZN40_INTERNAL_5c49b64a_4_k_cu_c0062126_241994cuda3std3__45__cpo3endE
	.align		8
        /*0028*/ 	.dword	_ZN40_INTERNAL_5c49b64a_4_k_cu_c0062126_241994cuda3std3__45__cpo6cbeginE
	.align		8
        /*0030*/ 	.dword	_ZN40_INTERNAL_5c49b64a_4_k_cu_c0062126_241994cuda3std3__45__cpo4cendE
	.align		8
        /*0038*/ 	.dword	_ZN40_INTERNAL_5c49b64a_4_k_cu_c0062126_241994cuda3std3__442_GLOBAL__N__5c49b64a_4_k_cu_c0062126_241996ignoreE
	.align		8
        /*0040*/ 	.dword	_ZN40_INTERNAL_5c49b64a_4_k_cu_c0062126_241994cuda3std3__419piecewise_constructE
	.align		8
        /*0048*/ 	.dword	_ZN40_INTERNAL_5c49b64a_4_k_cu_c0062126_241994cuda3std3__48in_placeE
	.align		8
        /*0050*/ 	.dword	_ZN40_INTERNAL_5c49b64a_4_k_cu_c0062126_241994cuda3std6ranges3__45__cpo4swapE
	.align		8
        /*0058*/ 	.dword	_ZN40_INTERNAL_5c49b64a_4_k_cu_c0062126_241994cuda3std6ranges3__45__cpo9iter_moveE
	.align		8
        /*0060*/ 	.dword	_ZN40_INTERNAL_5c49b64a_4_k_cu_c0062126_241994cute7productE
	.align		8
        /*0068*/ 	.dword	_ZN40_INTERNAL_5c49b64a_4_k_cu_c0062126_241994cute1_E
	.align		8
        /*0070*/ 	.dword	$str$25
	.align		8
        /*0078*/ 	.dword	$str$26
	.align		8
        /*0080*/ 	.dword	$str$27
	.align		8
        /*0088*/ 	.dword	$str$28


//--------------------- .text._ZN7cutlass13device_kernelINS_4gemm6kernel13GemmUniversalIN4cute5tupleIJiiiiEEENS1_10collective13CollectiveMmaINS1_35MainloopSm100TmaUmmaWarpSpecializedILi8ELi2ELi4ENS5_IJNS4_1CILi2EEESB_NSA_ILi1EEEEEEEENS5_IJNSA_ILi256EEENSA_ILi128EEESG_EEEaNS5_IJlSC_lEEEaSI_NS4_8TiledMMAINS4_8MMA_AtomIJNS4_21SM100_MMA_S8_2x1SM_SSIaaiLi256ELi128ELNS4_4UMMA5MajorE0ELSN_0ELNSM_8SaturateE0EEEEEENS4_6LayoutINS5_IJSC_SC_SC_EEENS5_IJNSA_ILi0EEEST_ST_EEEEENS5_IJNS4_10UnderscoreESW_SW_EEEEENS4_28SM100_TMA_2SM_LOAD_MULTICASTENS4_14ComposedLayoutINS4_7SwizzleILi3ELi4ELi3EEENS4_18smem_ptr_flag_bitsILi8EEENSR_INS5_IJNSA_ILi8EEESG_EEENS5_IJSG_SC_EEEEEEEvNS4_8identityENS4_18SM100_TMA_2SM_LOADES19_vS1A_EENS_8epilogue10collective18CollectiveEpilogueINS1D_23Sm100TmaWarpSpecializedILi2ELi2ELi64ELb0ELb0EEEJNS5_IJSG_SG_SG_EEENS5_IJNSR_ISG_SC_EENSR_INSA_ILi64EEESC_EEEEEaSI_aSI_NS1D_6fusion15FusionCallbacksIS1H_NS1N_17LinearCombinationIaiaiLNS_15FloatRoundStyleE2EEES1I_S1M_JEEENS4_5SM1004TMEM4LOAD26SM100_TMEM_LOAD_32dp32b64xENS4_13SM90_TMA_LOADENS10_INS11_ILi2ELi4ELi3EEES14_NSR_INS5_IJS15_S1K_EEENS5_IJS1K_SC_EEEEEEENS4_39AutoVectorizingCopyWithAssumedAlignmentILi128EEENS4_14SM90_TMA_STOREES22_S24_S24_EEEvvEEEEvNT_6ParamsE --------------------------
	.section	.text._ZN7cutlass13device_kernelINS_4gemm6kernel13GemmUniversalIN4cute5tupleIJiiiiEEENS1_10collective13CollectiveMmaINS1_35MainloopSm100TmaUmmaWarpSpecializedILi8ELi2ELi4ENS5_IJNS4_1CILi2EEESB_NSA_ILi1EEEEEEEENS5_IJNSA_ILi256EEENSA_ILi128EEESG_EEEaNS5_IJlSC_lEEEaSI_NS4_8TiledMMAINS4_8MMA_AtomIJNS4_21SM100_MMA_S8_2x1SM_SSIaaiLi256ELi128ELNS4_4UMMA5MajorE0ELSN_0ELNSM_8SaturateE0EEEEEENS4_6LayoutINS5_IJSC_SC_SC_EEENS5_IJNSA_ILi0EEEST_ST_EEEEENS5_IJNS4_10UnderscoreESW_SW_EEEEENS4_28SM100_TMA_2SM_LOAD_MULTICASTENS4_14ComposedLayoutINS4_7SwizzleILi3ELi4ELi3EEENS4_18smem_ptr_flag_bitsILi8EEENSR_INS5_IJNSA_ILi8EEESG_EEENS5_IJSG_SC_EEEEEEEvNS4_8identityENS4_18SM100_TMA_2SM_LOADES19_vS1A_EENS_8epilogue10collective18CollectiveEpilogueINS1D_23Sm100TmaWarpSpecializedILi2ELi2ELi64ELb0ELb0EEEJNS5_IJSG_SG_SG_EEENS5_IJNSR_ISG_SC_EENSR_INSA_ILi64EEESC_EEEEEaSI_aSI_NS1D_6fusion15FusionCallbacksIS1H_NS1N_17LinearCombinationIaiaiLNS_15FloatRoundStyleE2EEES1I_S1M_JEEENS4_5SM1004TMEM4LOAD26SM100_TMEM_LOAD_32dp32b64xENS4_13SM90_TMA_LOADENS10_INS11_ILi2ELi4ELi3EEES14_NSR_INS5_IJS15_S1K_EEENS5_IJS1K_SC_EEEEEEENS4_39AutoVectorizingCopyWithAssumedAlignmentILi128EEENS4_14SM90_TMA_STOREES22_S24_S24_EEEvvEEEEvNT_6ParamsE,"ax",@progbits
	.align	128
.text._ZN7cutlass13device_kernelINS_4gemm6kernel13GemmUniversalIN4cute5tupleIJiiiiEEENS1_10collective13CollectiveMmaINS1_35MainloopSm100TmaUmmaWarpSpecializedILi8ELi2ELi4ENS5_IJNS4_1CILi2EEESB_NSA_ILi1EEEEEEEENS5_IJNSA_ILi256EEENSA_ILi128EEESG_EEEaNS5_IJlSC_lEEEaSI_NS4_8TiledMMAINS4_8MMA_AtomIJNS4_21SM100_MMA_S8_2x1SM_SSIaaiLi256ELi128ELNS4_4UMMA5MajorE0ELSN_0ELNSM_8SaturateE0EEEEEENS4_6LayoutINS5_IJSC_SC_SC_EEENS5_IJNSA_ILi0EEEST_ST_EEEEENS5_IJNS4_10UnderscoreESW_SW_EEEEENS4_28SM100_TMA_2SM_LOAD_MULTICASTENS4_14ComposedLayoutINS4_7SwizzleILi3ELi4ELi3EEENS4_18smem_ptr_flag_bitsILi8EEENSR_INS5_IJNSA_ILi8EEESG_EEENS5_IJSG_SC_EEEEEEEvNS4_8identityENS4_18SM100_TMA_2SM_LOADES19_vS1A_EENS_8epilogue10collective18CollectiveEpilogueINS1D_23Sm100TmaWarpSpecializedILi2ELi2ELi64ELb0ELb0EEEJNS5_IJSG_SG_SG_EEENS5_IJNSR_ISG_SC_EENSR_INSA_ILi64EEESC_EEEEEaSI_aSI_NS1D_6fusion15FusionCallbacksIS1H_NS1N_17LinearCombinationIaiaiLNS_15FloatRoundStyleE2EEES1I_S1M_JEEENS4_5SM1004TMEM4LOAD26SM100_TMEM_LOAD_32dp32b64xENS4_13SM90_TMA_LOADENS10_INS11_ILi2ELi4ELi3EEES14_NSR_INS5_IJS15_S1K_EEENS5_IJS1K_SC_EEEEEEENS4_39AutoVectorizingCopyWithAssumedAlignmentILi128EEENS4_14SM90_TMA_STOREES22_S24_S24_EEEvvEEEEvNT_6ParamsE:
        .type           _ZN7cutlass13device_kernelINS_4gemm6kernel13GemmUniversalIN4cute5tupleIJiiiiEEENS1_10collective13CollectiveMmaINS1_35MainloopSm100TmaUmmaWarpSpecializedILi8ELi2ELi4ENS5_IJNS4_1CILi2EEESB_NSA_ILi1EEEEEEEENS5_IJNSA_ILi256EEENSA_ILi128EEESG_EEEaNS5_IJlSC_lEEEaSI_NS4_8TiledMMAINS4_8MMA_AtomIJNS4_21SM100_MMA_S8_2x1SM_SSIaaiLi256ELi128ELNS4_4UMMA5MajorE0ELSN_0ELNSM_8SaturateE0EEEEEENS4_6LayoutINS5_IJSC_SC_SC_EEENS5_IJNSA_ILi0EEEST_ST_EEEEENS5_IJNS4_10UnderscoreESW_SW_EEEEENS4_28SM100_TMA_2SM_LOAD_MULTICASTENS4_14ComposedLayoutINS4_7SwizzleILi3ELi4ELi3EEENS4_18smem_ptr_flag_bitsILi8EEENSR_INS5_IJNSA_ILi8EEESG_EEENS5_IJSG_SC_EEEEEEEvNS4_8identityENS4_18SM100_TMA_2SM_LOADES19_vS1A_EENS_8epilogue10collective18CollectiveEpilogueINS1D_23Sm100TmaWarpSpecializedILi2ELi2ELi64ELb0ELb0EEEJNS5_IJSG_SG_SG_EEENS5_IJNSR_ISG_SC_EENSR_INSA_ILi64EEESC_EEEEEaSI_aSI_NS1D_6fusion15FusionCallbacksIS1H_NS1N_17LinearCombinationIaiaiLNS_15FloatRoundStyleE2EEES1I_S1M_JEEENS4_5SM1004TMEM4LOAD26SM100_TMEM_LOAD_32dp32b64xENS4_13SM90_TMA_LOADENS10_INS11_ILi2ELi4ELi3EEES14_NSR_INS5_IJS15_S1K_EEENS5_IJS1K_SC_EEEEEEENS4_39AutoVectorizingCopyWithAssumedAlignmentILi128EEENS4_14SM90_TMA_STOREES22_S24_S24_EEEvvEEEEvNT_6ParamsE,@function
        .size           _ZN7cutlass13device_kernelINS_4gemm6kernel13GemmUniversalIN4cute5tupleIJiiiiEEENS1_10collective13CollectiveMmaINS1_35MainloopSm100TmaUmmaWarpSpecializedILi8ELi2ELi4ENS5_IJNS4_1CILi2EEESB_NSA_ILi1EEEEEEEENS5_IJNSA_ILi256EEENSA_ILi128EEESG_EEEaNS5_IJlSC_lEEEaSI_NS4_8TiledMMAINS4_8MMA_AtomIJNS4_21SM100_MMA_S8_2x1SM_SSIaaiLi256ELi128ELNS4_4UMMA5MajorE0ELSN_0ELNSM_8SaturateE0EEEEEENS4_6LayoutINS5_IJSC_SC_SC_EEENS5_IJNSA_ILi0EEEST_ST_EEEEENS5_IJNS4_10UnderscoreESW_SW_EEEEENS4_28SM100_TMA_2SM_LOAD_MULTICASTENS4_14ComposedLayoutINS4_7SwizzleILi3ELi4ELi3EEENS4_18smem_ptr_flag_bitsILi8EEENSR_INS5_IJNSA_ILi8EEESG_EEENS5_IJSG_SC_EEEEEEEvNS4_8identityENS4_18SM100_TMA_2SM_LOADES19_vS1A_EENS_8epilogue10collective18CollectiveEpilogueINS1D_23Sm100TmaWarpSpecializedILi2ELi2ELi64ELb0ELb0EEEJNS5_IJSG_SG_SG_EEENS5_IJNSR_ISG_SC_EENSR_INSA_ILi64EEESC_EEEEEaSI_aSI_NS1D_6fusion15FusionCallbacksIS1H_NS1N_17LinearCombinationIaiaiLNS_15FloatRoundStyleE2EEES1I_S1M_JEEENS4_5SM1004TMEM4LOAD26SM100_TMEM_LOAD_32dp32b64xENS4_13SM90_TMA_LOADENS10_INS11_ILi2ELi4ELi3EEES14_NSR_INS5_IJS15_S1K_EEENS5_IJS1K_SC_EEEEEEENS4_39AutoVectorizingCopyWithAssumedAlignmentILi128EEENS4_14SM90_TMA_STOREES22_S24_S24_EEEvvEEEEvNT_6ParamsE,(.L_x_175 - _ZN7cutlass13device_kernelINS_4gemm6kernel13GemmUniversalIN4cute5tupleIJiiiiEEENS1_10collective13CollectiveMmaINS1_35MainloopSm100TmaUmmaWarpSpecializedILi8ELi2ELi4ENS5_IJNS4_1CILi2EEESB_NSA_ILi1EEEEEEEENS5_IJNSA_ILi256EEENSA_ILi128EEESG_EEEaNS5_IJlSC_lEEEaSI_NS4_8TiledMMAINS4_8MMA_AtomIJNS4_21SM100_MMA_S8_2x1SM_SSIaaiLi256ELi128ELNS4_4UMMA5MajorE0ELSN_0ELNSM_8SaturateE0EEEEEENS4_6LayoutINS5_IJSC_SC_SC_EEENS5_IJNSA_ILi0EEEST_ST_EEEEENS5_IJNS4_10UnderscoreESW_SW_EEEEENS4_28SM100_TMA_2SM_LOAD_MULTICASTENS4_14ComposedLayoutINS4_7SwizzleILi3ELi4ELi3EEENS4_18smem_ptr_flag_bitsILi8EEENSR_INS5_IJNSA_ILi8EEESG_EEENS5_IJSG_SC_EEEEEEEvNS4_8identityENS4_18SM100_TMA_2SM_LOADES19_vS1A_EENS_8epilogue10collective18CollectiveEpilogueINS1D_23Sm100TmaWarpSpecializedILi2ELi2ELi64ELb0ELb0EEEJNS5_IJSG_SG_SG_EEENS5_IJNSR_ISG_SC_EENSR_INSA_ILi64EEESC_EEEEEaSI_aSI_NS1D_6fusion15FusionCallbacksIS1H_NS1N_17LinearCombinationIaiaiLNS_15FloatRoundStyleE2EEES1I_S1M_JEEENS4_5SM1004TMEM4LOAD26SM100_TMEM_LOAD_32dp32b64xENS4_13SM90_TMA_LOADENS10_INS11_ILi2ELi4ELi3EEES14_NSR_INS5_IJS15_S1K_EEENS5_IJS1K_SC_EEEEEEENS4_39AutoVectorizingCopyWithAssumedAlignmentILi128EEENS4_14SM90_TMA_STOREES22_S24_S24_EEEvvEEEEvNT_6ParamsE)
        .other          _ZN7cutlass13device_kernelINS_4gemm6kernel13GemmUniversalIN4cute5tupleIJiiiiEEENS1_10collective13CollectiveMmaINS1_35MainloopSm100TmaUmmaWarpSpecializedILi8ELi2ELi4ENS5_IJNS4_1CILi2EEESB_NSA_ILi1EEEEEEEENS5_IJNSA_ILi256EEENSA_ILi128EEESG_EEEaNS5_IJlSC_lEEEaSI_NS4_8TiledMMAINS4_8MMA_AtomIJNS4_21SM100_MMA_S8_2x1SM_SSIaaiLi256ELi128ELNS4_4UMMA5MajorE0ELSN_0ELNSM_8SaturateE0EEEEEENS4_6LayoutINS5_IJSC_SC_SC_EEENS5_IJNSA_ILi0EEEST_ST_EEEEENS5_IJNS4_10UnderscoreESW_SW_EEEEENS4_28SM100_TMA_2SM_LOAD_MULTICASTENS4_14ComposedLayoutINS4_7SwizzleILi3ELi4ELi3EEENS4_18smem_ptr_flag_bitsILi8EEENSR_INS5_IJNSA_ILi8EEESG_EEENS5_IJSG_SC_EEEEEEEvNS4_8identityENS4_18SM100_TMA_2SM_LOADES19_vS1A_EENS_8epilogue10collective18CollectiveEpilogueINS1D_23Sm100TmaWarpSpecializedILi2ELi2ELi64ELb0ELb0EEEJNS5_IJSG_SG_SG_EEENS5_IJNSR_ISG_SC_EENSR_INSA_ILi64EEESC_EEEEEaSI_aSI_NS1D_6fusion15FusionCallbacksIS1H_NS1N_17LinearCombinationIaiaiLNS_15FloatRoundStyleE2EEES1I_S1M_JEEENS4_5SM1004TMEM4LOAD26SM100_TMEM_LOAD_32dp32b64xENS4_13SM90_TMA_LOADENS10_INS11_ILi2ELi4ELi3EEES14_NSR_INS5_IJS15_S1K_EEENS5_IJS1K_SC_EEEEEEENS4_39AutoVectorizingCopyWithAssumedAlignmentILi128EEENS4_14SM90_TMA_STOREES22_S24_S24_EEEvvEEEEvNT_6ParamsE,@"STO_CUDA_ENTRY STV_DEFAULT"
_ZN7cutlass13device_kernelINS_4gemm6kernel13GemmUniversalIN4cute5tupleIJiiiiEEENS1_10collective13CollectiveMmaINS1_35MainloopSm100TmaUmmaWarpSpecializedILi8ELi2ELi4ENS5_IJNS4_1CILi2EEESB_NSA_ILi1EEEEEEEENS5_IJNSA_ILi256EEENSA_ILi128EEESG_EEEaNS5_IJlSC_lEEEaSI_NS4_8TiledMMAINS4_8MMA_AtomIJNS4_21SM100_MMA_S8_2x1SM_SSIaaiLi256ELi128ELNS4_4UMMA5MajorE0ELSN_0ELNSM_8SaturateE0EEEEEENS4_6LayoutINS5_IJSC_SC_SC_EEENS5_IJNSA_ILi0EEEST_ST_EEEEENS5_IJNS4_10UnderscoreESW_SW_EEEEENS4_28SM100_TMA_2SM_LOAD_MULTICASTENS4_14ComposedLayoutINS4_7SwizzleILi3ELi4ELi3EEENS4_18smem_ptr_flag_bitsILi8EEENSR_INS5_IJNSA_ILi8EEESG_EEENS5_IJSG_SC_EEEEEEEvNS4_8identityENS4_18SM100_TMA_2SM_LOADES19_vS1A_EENS_8epilogue10collective18CollectiveEpilogueINS1D_23Sm100TmaWarpSpecializedILi2ELi2ELi64ELb0ELb0EEEJNS5_IJSG_SG_SG_EEENS5_IJNSR_ISG_SC_EENSR_INSA_ILi64EEESC_EEEEEaSI_aSI_NS1D_6fusion15FusionCallbacksIS1H_NS1N_17LinearCombinationIaiaiLNS_15FloatRoundStyleE2EEES1I_S1M_JEEENS4_5SM1004TMEM4LOAD26SM100_TMEM_LOAD_32dp32b64xENS4_13SM90_TMA_LOADENS10_INS11_ILi2ELi4ELi3EEES14_NSR_INS5_IJS15_S1K_EEENS5_IJS1K_SC_EEEEEEENS4_39AutoVectorizingCopyWithAssumedAlignmentILi128EEENS4_14SM90_TMA_STOREES22_S24_S24_EEEvvEEEEvNT_6ParamsE:
[----:B------:R-:W1:Y:S01]  /*0000*/  LDC R1, c[0x0][0x37c] ;  /* 0x0000df00ff017b82 */ /* 0x000e620000000800 */
[----:B------:R-:W2:Y:S01]  /*0010*/  S2R R154, SR_TID.X ;  /* 0x00000000009a7919 */ /* 0x000ea20000002100 */
[----:B------:R-:W3:Y:S06]  /*0020*/  LDCU.64 UR8, c[0x0][0x890] ;  /* 0x00011200ff0877ac */ /* 0x000eec0008000a00 */
[----:B------:R-:W4:Y:S01]  /*0030*/  S2UR UR46, SR_CgaCtaId ;  /* 0x00000000002e79c3 */ /* 0x000f220000008800 */
[----:B------:R-:W-:Y:S02]  /*0040*/  PRMT R140, RZ, 0x7610, R140 ;  /* 0x00007610ff8c7816 */ /* 0x000fe4000000008c */
[----:B------:R-:W-:Y:S01]  /*0050*/  ELECT P1, URZ, PT ;  /* 0x0000000000ff782f */ /* 0x000fe20003820000 */
[----:B---3--:R-:W-:-:S04]  /*0060*/  UISETP.NE.U32.AND UP0, UPT, UR8, URZ, UPT ;  /* 0x000000ff0800728c */ /* 0x008fc8000bf05070 */
[----:B------:R-:W-:Y:S02]  /*0070*/  UISETP.NE.AND.EX UP0, UPT, UR9, URZ, UPT, UP0 ;  /* 0x000000ff0900728c */ /* 0x000fe4000bf05300 */
[----:B----4-:R-:W-:Y:S02]  /*0080*/  ULOP3.LUT UR45, UR46, 0x1, URZ, 0xc0, !UPT ;  /* 0x000000012e2d7892 */ /* 0x010fe4000f8ec0ff */
[----:B------:R-:W-:Y:S01]  /*0090*/  ULOP3.LUT UR47, UR46, 0x1, URZ, 0x3c, !UPT ;  /* 0x000000012e2f7892 */ /* 0x000fe2000f8e3cff */
[----:B--2---:R-:W-:-:S05]  /*00a0*/  SHF.R.U32.HI R141, RZ, 0x5, R154 ;  /* 0x00000005ff8d7819 */ /* 0x004fca000001169a */
[----:B------:R-:W2:Y:S02]  /*00b0*/  SHFL.IDX PT, R0, R141, RZ, 0x1f ;  /* 0x00001fff8d007589 */ /* 0x000ea400000e0000 */
[----:B--2---:R-:W-:Y:S01]  /*00c0*/  R2UR UR18, R0 ;  /* 0x00000000001272ca */ /* 0x004fe200000e0000 */
[----:B-1----:R-:W-:-:S14]  /*00d0*/  BRA.U UP0, `(.L_x_0) ;  /* 0x0000000100307547 */ /* 0x002fdc000b800000 */
[----:B------:R-:W1:Y:S02]  /*00e0*/  LDCU.64 UR4, c[0x0][0x888] ;  /* 0x00011100ff0477ac */ /* 0x000e640008000a00 */
[----:B-1----:R-:W-:-:S04]  /*00f0*/  UISETP.NE.U32.AND UP0, UPT, UR4, URZ, UPT ;  /* 0x000000ff0400728c */ /* 0x002fc8000bf05070 */
[----:B------:R-:W-:-:S09]  /*0100*/  UISETP.NE.AND.EX UP0, UPT, UR5, URZ, UPT, UP0 ;  /* 0x000000ff0500728c */ /* 0x000fd2000bf05300 */
[----:B------:R-:W-:Y:S05]  /*0110*/  BRA.U !UP0, `(.L_x_1) ;  /* 0x0000000108147547 */ /* 0x000fea000b800000 */
[----:B------:R-:W1:Y:S01]  /*0120*/  LDC.64 R72, c[0x0][0x888] ;  /* 0x00022200ff487b82 */ /* 0x000e620000000a00 */
[----:B------:R-:W1:Y:S02]  /*0130*/  LDCU.64 UR4, c[0x0][0x358] ;  /* 0x00006b00ff0477ac */ /* 0x000e640008000a00 */
[----:B-1----:R1:W5:Y:S01]  /*0140*/  LDG.E R72, desc[UR4][R72.64] ;  /* 0x0000000448487981 */ /* 0x002362000c1e1900 */
[----:B------:R-:W-:Y:S01]  /*0150*/  HFMA2 R140, -RZ, RZ, 0, 5.9604644775390625e-08 ;  /* 0x00000001ff8c7431 */ /* 0x000fe200000001ff */
[----:B------:R-:W-:Y:S05]  /*0160*/  BRA `(.L_x_0) ;  /* 0x00000000000c7947 */ /* 0x000fea0003800000 */
.L_x_1:
[----:B------:R-:W1:Y:S01]  /*0170*/  LDCU UR4, c[0x0][0x880] ;  /* 0x00011000ff0477ac */ /* 0x000e620008000800 */
[----:B------:R-:W-:Y:S01]  /*0180*/  HFMA2 R140, -RZ, RZ, 0, 5.9604644775390625e-08 ;  /* 0x00000001ff8c7431 */ /* 0x000fe200000001ff */
[----:B-1----:R-:W-:-:S07]  /*0190*/  MOV R72, UR4 ;  /* 0x0000000400487c02 */ /* 0x002fce0008000f00 */
.L_x_0:
[----:B------:R-:W2:Y:S02]  /*01a0*/  LDCU.64 UR4, c[0x0][0x8b0] ;  /* 0x00011600ff0477ac */ /* 0x000ea40008000a00 */
[----:B--2---:R-:W-:-:S04]  /*01b0*/  UISETP.NE.U32.AND UP0, UPT, UR4, URZ, UPT ;  /* 0x000000ff0400728c */ /* 0x004fc8000bf05070 */
[----:B------:R-:W-:-:S09]  /*01c0*/  UISETP.NE.AND.EX UP0, UPT, UR5, URZ, UPT, UP0 ;  /* 0x000000ff0500728c */ /* 0x000fd2000bf05300 */
[----:B------:R-:W-:Y:S05]  /*01d0*/  BRA.U UP0, `(.L_x_2) ;  /* 0x0000000100287547 */ /* 0x000fea000b800000 */
[----:B------:R-:W2:Y:S02]  /*01e0*/  LDCU.64 UR4, c[0x0][0x8a8] ;  /* 0x00011500ff0477ac */ /* 0x000ea40008000a00 */
[----:B--2---:R-:W-:-:S04]  /*01f0*/  UISETP.NE.U32.AND UP0, UPT, UR4, URZ, UPT ;  /* 0x000000ff0400728c */ /* 0x004fc8000bf05070 */
[----:B------:R-:W-:-:S09]  /*0200*/  UISETP.NE.AND.EX UP0, UPT, UR5, URZ, UPT, UP0 ;  /* 0x000000ff0500728c */ /* 0x000fd2000bf05300 */
[----:B------:R-:W-:Y:S05]  /*0210*/  BRA.U !UP0, `(.L_x_3) ;  /* 0x0000000108107547 */ /* 0x000fea000b800000 */
[----:B------:R-:W2:Y:S01]  /*0220*/  LDC.64 R70, c[0x0][0x8a8] ;  /* 0x00022a00ff467b82 */ /* 0x000ea20000000a00 */
[----:B------:R-:W2:Y:S02]  /*0230*/  LDCU.64 UR4, c[0x0][0x358] ;  /* 0x00006b00ff0477ac */ /* 0x000ea40008000a00 */
[----:B--2---:R2:W5:Y:S01]  /*0240*/  LDG.E R70, desc[UR4][R70.64] ;  /* 0x0000000446467981 */ /* 0x004562000c1e1900 */
[----:B------:R-:W-:Y:S05]  /*0250*/  BRA `(.L_x_2) ;  /* 0x0000000000087947 */ /* 0x000fea0003800000 */
.L_x_3:
[----:B------:R-:W2:Y:S02]  /*0260*/  LDCU UR4, c[0x0][0x8a0] ;  /* 0x00011400ff0477ac */ /* 0x000ea40008000800 */
[----:B--2---:R-:W-:Y:S02]  /*0270*/  MOV R70, UR4 ;  /* 0x0000000400467c02 */ /* 0x004fe40008000f00 */
.L_x_2:
[----:B------:R-:W-:Y:S01]  /*0280*/  IMAD.U32 R0, RZ, RZ, UR18 ;  /* 0x00000012ff007e24 */ /* 0x000fe2000f8e00ff */
[----:B------:R-:W-:Y:S04]  /*0290*/  BSSY.RECONVERGENT B0, `(.L_x_4) ;  /* 0x000000c000007945 */ /* 0x000fe80003800200 */
[C---:B------:R-:W-:Y:S02]  /*02a0*/  ISETP.NE.OR P2, PT, R0.reuse, 0x1, !P1 ;  /* 0x000000010000780c */ /* 0x040fe40004f45670 */
[----:B------:R-:W-:-:S11]  /*02b0*/  ISETP.NE.OR P0, PT, R0, 0x3, !P1 ;  /* 0x000000030000780c */ /* 0x000fd60004f05670 */
[----:B------:R-:W-:Y:S05]  /*02c0*/  @P2 BRA `(.L_x_5) ;  /* 0x0000000000202947 */ /* 0x000fea0003800000 */
[----:B------:R-:W3:Y:S02]  /*02d0*/  LDCU.64 UR4, c[0x0][0x348] ;  /* 0x00006900ff0477ac */ /* 0x000ee40008000a00 */
[----:B---3--:R-:W-:Y:S02]  /*02e0*/  UIADD3 UR6, UP1, UPT, UR4, 0x80, URZ ;  /* 0x0000008004067890 */ /* 0x008fe4000ff3e0ff */
[----:B------:R-:W-:Y:S02]  /*02f0*/  UIADD3 UR4, UP0, UPT, UR4, 0x180, URZ ;  /* 0x0000018004047890 */ /* 0x000fe4000ff1e0ff */
[----:B------:R-:W-:Y:S02]  /*0300*/  UIADD3.X UR7, UPT, UPT, URZ, UR5, URZ, UP1, !UPT ;  /* 0x00000005ff077290 */ /* 0x000fe40008ffe4ff */
[----:B------:R-:W-:-:S07]  /*0310*/  UIADD3.X UR5, UPT, UPT, URZ, UR5, URZ, UP0, !UPT ;  /* 0x00000005ff057290 */ /* 0x000fce00087fe4ff */
[----:B------:R3:W-:Y:S02]  /*0320*/  UTMACCTL.PF [UR6] ;  /* 0x00000000060079b9 */ /* 0x0007e40008040000 */
[----:B------:R3:W-:Y:S02]  /*0330*/  UTMACCTL.PF [UR4] ;  /* 0x00000000040079b9 */ /* 0x0007e40008040000 */
[----:B---3--:R-:W-:Y:S01]  /*0340*/  NOP ;  /* 0x0000000000007918 */ /* 0x008fe20000000000 */
.L_x_5:
[----:B------:R-:W-:Y:S05]  /*0350*/  BSYNC.RECONVERGENT B0 ;  /* 0x0000000000007941 */ /* 0x000fea0003800200 */
.L_x_4:
[----:B------:R-:W-:Y:S04]  /*0360*/  BSSY.RECONVERGENT B0, `(.L_x_6) ;  /* 0x000000a000007945 */ /* 0x000fe80003800200 */
        /* <DEDUP_REMOVED lines=9> */
.L_x_7:
[----:B------:R-:W-:Y:S05]  /*0400*/  BSYNC.RECONVERGENT B0 ;  /* 0x0000000000007941 */ /* 0x000fea0003800200 */
.L_x_6:
[----:B------:R-:W3:Y:S01]  /*0410*/  LDCU.64 UR4, c[0x0][0x888] ;  /* 0x00011100ff0477ac */ /* 0x000ee20008000a00 */
[----:B------:R-:W-:Y:S02]  /*0420*/  UISETP.EQ.U32.AND UP1, UPT, UR8, URZ, UPT ;  /* 0x000000ff0800728c */ /* 0x000fe4000bf22070 */
[----:B------:R-:W-:Y:S02]  /*0430*/  UPLOP3.LUT UP3, UPT, UPT, UPT, UPT, 0x80, 0x8 ;  /* 0x000000000008789c */ /* 0x000fe40003f6f070 */
[----:B---3--:R-:W-:-:S04]  /*0440*/  UISETP.NE.U32.AND UP0, UPT, UR4, URZ, UPT ;  /* 0x000000ff0400728c */ /* 0x008fc8000bf05070 */
[----:B------:R-:W-:-:S04]  /*0450*/  UISETP.NE.AND.EX UP0, UPT, UR5, URZ, UPT, UP0 ;  /* 0x000000ff0500728c */ /* 0x000fc8000bf05300 */
[----:B------:R-:W-:-:S04]  /*0460*/  UISETP.EQ.OR.EX UP2, UPT, UR9, URZ, !UP0, UP1 ;  /* 0x000000ff0900728c */ /* 0x000fc8000c742710 */
[----:B------:R-:W-:-:S06]  /*0470*/  UP2UR UR4, UPR, URZ, 0x4 ;  /* 0x00000004ff047883 */ /* 0x000fcc0008000000 */
[----:B------:R-:W-:Y:S01]  /*0480*/  MOV R143, UR4 ;  /* 0x00000004008f7c02 */ /* 0x000fe20008000f00 */
[----:B------:R-:W-:Y:S06]  /*0490*/  BRA.U !UP2, `(.L_x_8) ;  /* 0x000000010a207547 */ /* 0x000fec000b800000 */
[----:B-----5:R-:W-:Y:S01]  /*04a0*/  R2UR UR5, R72 ;  /* 0x00000000480572ca */ /* 0x020fe200000e0000 */
[----:B------:R-:W-:Y:S02]  /*04b0*/  UISETP.NE.U32.AND UP1, UPT, UR8, URZ, UPT ;  /* 0x000000ff0800728c */ /* 0x000fe4000bf25070 */
[----:B------:R-:W-:Y:S02]  /*04c0*/  USEL UR4, URZ, 0xffffffff, UP0 ;  /* 0xffffffffff047887 */ /* 0x000fe40008000000 */
[----:B------:R-:W-:-:S08]  /*04d0*/  UISETP.NE.AND.EX UP1, UPT, UR9, URZ, UPT, UP1 ;  /* 0x000000ff0900728c */ /* 0x000fd0000bf25310 */
[----:B------:R-:W-:-:S04]  /*04e0*/  UISETP.NE.AND UP0, UPT, UR5, URZ, UPT ;  /* 0x000000ff0500728c */ /* 0x000fc8000bf05270 */
[----:B------:R-:W-:-:S04]  /*04f0*/  @!UP1 USEL UR4, URZ, 0xffffffff, UP0 ;  /* 0xffffffffff049887 */ /* 0x000fc80008000000 */
[----:B------:R-:W-:-:S04]  /*0500*/  ULOP3.LUT UR4, UR4, 0x1, URZ, 0xc0, !UPT ;  /* 0x0000000104047892 */ /* 0x000fc8000f8ec0ff */
[----:B------:R-:W-:-:S11]  /*0510*/  UISETP.NE.U32.AND UP3, UPT, UR4, 0x1, UPT ;  /* 0x000000010400788c */ /* 0x000fd6000bf65070 */
.L_x_8:
[----:B------:R-:W3:Y:S01]  /*0520*/  SHFL.IDX PT, R0, R141, RZ, 0x1f ;  /* 0x00001fff8d007589 */ /* 0x000ee200000e0000 */
[----:B------:R-:W-:-:S04]  /*0530*/  UISETP.NE.AND UP0, UPT, UR18, 0x2, UPT ;  /* 0x000000021200788c */ /* 0x000fc8000bf05270 */
[----:B------:R-:W-:Y:S02]  /*0540*/  UISETP.EQ.AND UP1, UPT, UR45, URZ, !UP0 ;  /* 0x000000ff2d00728c */ /* 0x000fe4000c722270 */
[----:B------:R-:W-:-:S04]  /*0550*/  USEL UR37, URZ, 0x1, UP0 ;  /* 0x00000001ff257887 */ /* 0x000fc80008000000 */
[----:B------:R-:W-:Y:S02]  /*0560*/  PLOP3.LUT P3, PT, P1, PT, UP1, 0x80, 0x8 ;  /* 0x000000000008781c */ /* 0x000fe40000f6f018 */
[----:B---3--:R-:W-:-:S13]  /*0570*/  ISETP.NE.AND P0, PT, R0, RZ, PT ;  /* 0x000000ff0000720c */ /* 0x008fda0003f05270 */
[----:B------:R-:W-:Y:S05]  /*0580*/  @P0 BRA `(.L_x_9) ;  /* 0x0000000000740947 */ /* 0x000fea0003800000 */
[----:B------:R-:W-:Y:S01]  /*0590*/  UMOV UR4, 0x400 ;  /* 0x0000040000047882 */ /* 0x000fe20000000000 */
[----:B------:R-:W-:Y:S01]  /*05a0*/  UMOV UR8, 0x1 ;  /* 0x0000000100087882 */ /* 0x000fe20000000000 */
[----:B------:R-:W-:Y:S01]  /*05b0*/  UMOV UR6, 0x2 ;  /* 0x0000000200067882 */ /* 0x000fe20000000000 */
[----:B------:R-:W-:Y:S02]  /*05c0*/  ULEA UR4, UR46, UR4, 0x18 ;  /* 0x000000042e047291 */ /* 0x000fe4000f8ec0ff */
[----:B------:R-:W-:-:S04]  /*05d0*/  UIADD3 UR8, UPT, UPT, -UR8, 0x100000, URZ ;  /* 0x0010000008087890 */ /* 0x000fc8000fffe1ff */
[----:B------:R-:W-:Y:S02]  /*05e0*/  USHF.L.U32 UR9, UR8, 0xb, URZ ;  /* 0x0000000b08097899 */ /* 0x000fe400080006ff */
[----:B------:R-:W-:Y:S02]  /*05f0*/  USHF.L.U32 UR8, UR8, 0x1, URZ ;  /* 0x0000000108087899 */ /* 0x000fe400080006ff */
[----:B------:R-:W-:-:S04]  /*0600*/  UIADD3 UR6, UPT, UPT, -UR6, 0x100000, URZ ;  /* 0x0010000006067890 */ /* 0x000fc8000fffe1ff */
[----:B------:R-:W-:Y:S02]  /*0610*/  USHF.L.U32 UR7, UR6, 0xb, URZ ;  /* 0x0000000b06077899 */ /* 0x000fe400080006ff */
[----:B------:R-:W-:Y:S01]  /*0620*/  USHF.L.U32 UR6, UR6, 0x1, URZ ;  /* 0x0000000106067899 */ /* 0x000fe200080006ff */
[----:B------:R-:W-:Y:S01]  /*0630*/  ELECT P0, URZ, PT ;  /* 0x0000000000ff782f */ /* 0x000fe20003800000 */
[----:B------:R-:W3:Y:S02]  /*0640*/  FENCE.VIEW.ASYNC.S ;  /* 0x00000000000073c6 */ /* 0x000ee40000000000 */
[----:B---3--:R3:W4:Y:S08]  /*0650*/  SYNCS.EXCH.64 URZ, [UR4], UR8 ;  /* 0x0000000804ff75b2 */ /* 0x0087300008000100 */
[----:B------:R3:W1:Y:S01]  /*0660*/  SYNCS.EXCH.64 URZ, [UR4+0x40], UR6 ;  /* 0x0000400604ff75b2 */ /* 0x0006620008000100 */
        /* <DEDUP_REMOVED lines=13> */
[----:B------:R3:W1:Y:S02]  /*0740*/  SYNCS.EXCH.64 URZ, [UR4+0x78], UR6 ;  /* 0x0000780604ff75b2 */ /* 0x0006640008000100 */
[----:B---3--:R-:W-:Y:S01]  /*0750*/  NOP ;  /* 0x0000000000007918 */ /* 0x008fe20000000000 */
.L_x_9:
[----:B------:R-:W3:Y:S01]  /*0760*/  SHFL.IDX PT, R0, R141, RZ, 0x1f ;  /* 0x00001fff8d007589 */ /* 0x000ee200000e0000 */
[----:B------:R-:W-:Y:S01]  /*0770*/  NOP ;  /* 0x0000000000007918 */ /* 0x000fe20000000000 */
[----:B---3--:R-:W-:-:S13]  /*0780*/  ISETP.NE.AND P0, PT, R0, 0x1, PT ;  /* 0x000000010000780c */ /* 0x008fda0003f05270 */
        /* <DEDUP_REMOVED lines=13> */
[----:B---3--:R3:W1:Y:S08]  /*0860*/  SYNCS.EXCH.64 URZ, [UR4+0x80], UR8 ;  /* 0x0000800804ff75b2 */ /* 0x0086700008000100 */
[----:B------:R3:W1:Y:S01]  /*0870*/  SYNCS.EXCH.64 URZ, [UR4+0x90], UR6 ;  /* 0x0000900604ff75b2 */ /* 0x0006620008000100 */
[----:B------:R3:W1:Y:S01]  /*0880*/  SYNCS.EXCH.64 URZ, [UR4+0x88], UR8 ;  /* 0x0000880804ff75b2 */ /* 0x0006620008000100 */
[----:B------:R3:W1:Y:S01]  /*0890*/  SYNCS.EXCH.64 URZ, [UR4+0x98], UR6 ;  /* 0x0000980604ff75b2 */ /* 0x0006620008000100 */
[----:B------:R-:W-:Y:S01]  /*08a0*/  NOP ;  /* 0x0000000000007918 */ /* 0x000fe20000000000 */
.L_x_10:
[----:B------:R-:W2:Y:S01]  /*08b0*/  SHFL.IDX PT, R0, R141, RZ, 0x1f ;  /* 0x00001fff8d007589 */ /* 0x000ea200000e0000 */
[----:B------:R-:W-:Y:S01]  /*08c0*/  NOP ;  /* 0x0000000000007918 */ /* 0x000fe20000000000 */
[----:B--2---:R-:W-:-:S13]  /*08d0*/  ISETP.NE.AND P0, PT, R0, 0x3, PT ;  /* 0x000000030000780c */ /* 0x004fda0003f05270 */
[----:B------:R-:W-:Y:S05]  /*08e0*/  @P0 BRA `(.L_x_11) ;  /* 0x00000000002c0947 */ /* 0x000fea0003800000 */
[----:B---3--:R-:W-:Y:S01]  /*08f0*/  UMOV UR6, 0x400 ;  /* 0x0000040000067882 */ /* 0x008fe20000000000 */
[----:B------:R-:W-:Y:S01]  /*0900*/  UMOV UR4, 0x20 ;  /* 0x0000002000047882 */ /* 0x000fe20000000000 */
[----:B------:R-:W-:Y:S02]  /*0910*/  ULEA UR6, UR46, UR6, 0x18 ;  /* 0x000000062e067291 */ /* 0x000fe4000f8ec0ff */
[----:B------:R-:W-:-:S04]  /*0920*/  UIADD3 UR4, UPT, UPT, -UR4, 0x100000, URZ ;  /* 0x0010000004047890 */ /* 0x000fc8000fffe1ff */
[----:B------:R-:W-:Y:S02]  /*0930*/  USHF.L.U32 UR5, UR4, 0xb, URZ ;  /* 0x0000000b04057899 */ /* 0x000fe400080006ff */
[----:B------:R-:W-:Y:S01]  /*0940*/  USHF.L.U32 UR4, UR4, 0x1, URZ ;  /* 0x0000000104047899 */ /* 0x000fe200080006ff */
[----:B------:R-:W-:Y:S01]  /*0950*/  ELECT P0, URZ, PT ;  /* 0x0000000000ff782f */ /* 0x000fe20003800000 */
[----:B------:R-:W2:Y:S10]  /*0960*/  FENCE.VIEW.ASYNC.S ;  /* 0x00000000000073c6 */ /* 0x000eb40000000000 */
[----:B--2---:R2:W3:Y:S01]  /*0970*/  SYNCS.EXCH.64 URZ, [UR6+0xa0], UR4 ;  /* 0x0000a00406ff75b2 */ /* 0x0044e20008000100 */
[----:B------:R2:W1:Y:S01]  /*0980*/  SYNCS.EXCH.64 URZ, [UR6+0xa8], UR4 ;  /* 0x0000a80406ff75b2 */ /* 0x0004620008000100 */
[----:B------:R-:W-:Y:S01]  /*0990*/  NOP ;  /* 0x0000000000007918 */ /* 0x000fe20000000000 */
.L_x_11:
[----:B------:R-:W4:Y:S01]  /*09a0*/  SHFL.IDX PT, R0, R141, RZ, 0x1f ;  /* 0x00001fff8d007589 */ /* 0x000f2200000e0000 */
[----:B------:R-:W-:Y:S01]  /*09b0*/  NOP ;  /* 0x0000000000007918 */ /* 0x000fe20000000000 */
[----:B----4-:R-:W-:-:S13]  /*09c0*/  ISETP.NE.AND P0, PT, R0, 0x4, PT ;  /* 0x000000040000780c */ /* 0x010fda0003f05270 */
[----:B------:R-:W-:Y:S05]  /*09d0*/  @P0 BRA `(.L_x_12) ;  /* 0x0000000000480947 */ /* 0x000fea0003800000 */
[----:B--23--:R-:W-:Y:S01]  /*09e0*/  UMOV UR4, 0x3a0 ;  /* 0x000003a000047882 */ /* 0x00cfe20000000000 */
[----:B------:R-:W-:Y:S01]  /*09f0*/  UMOV UR6, 0x400 ;  /* 0x0000040000067882 */ /* 0x000fe20000000000 */
[----:B------:R-:W-:Y:S01]  /*0a00*/  USEL UR4, UR4, 0x320, UP3 ;  /* 0x0000032004047887 */ /* 0x000fe20009800000 */
        /* <DEDUP_REMOVED lines=9> */
[----:B------:R-:W2:Y:S02]  /*0aa0*/  FENCE.VIEW.ASYNC.S ;  /* 0x00000000000073c6 */ /* 0x000ea40000000000 */
[----:B--2---:R4:W2:Y:S08]  /*0ab0*/  SYNCS.EXCH.64 URZ, [UR6+0xb0], UR8 ;  /* 0x0000b00806ff75b2 */ /* 0x0048b00008000100 */
[----:B------:R4:W3:Y:S01]  /*0ac0*/  SYNCS.EXCH.64 URZ, [UR6+0xc0], UR4 ;  /* 0x0000c00406ff75b2 */ /* 0x0008e20008000100 */
[----:B------:R4:W1:Y:S01]  /*0ad0*/  SYNCS.EXCH.64 URZ, [UR6+0xb8], UR8 ;  /* 0x0000b80806ff75b2 */ /* 0x0008620008000100 */
[----:B------:R4:W1:Y:S02]  /*0ae0*/  SYNCS.EXCH.64 URZ, [UR6+0xc8], UR4 ;  /* 0x0000c80406ff75b2 */ /* 0x0008640008000100 */
[----:B----4-:R-:W-:Y:S01]  /*0af0*/  NOP ;  /* 0x0000000000007918 */ /* 0x010fe20000000000 */
.L_x_12:
[----:B------:R-:W4:Y:S01]  /*0b00*/  SHFL.IDX PT, R0, R141, RZ, 0x1f ;  /* 0x00001fff8d007589 */ /* 0x000f2200000e0000 */
[----:B------:R-:W-:Y:S01]  /*0b10*/  NOP ;  /* 0x0000000000007918 */ /* 0x000fe20000000000 */
[----:B----4-:R-:W-:-:S13]  /*0b20*/  ISETP.NE.AND P0, PT, R0, 0x5, PT ;  /* 0x000000050000780c */ /* 0x010fda0003f05270 */
[----:B------:R-:W-:Y:S05]  /*0b30*/  @P0 BRA `(.L_x_13) ;  /* 0x0000000000540947 */ /* 0x000fea0003800000 */
[----:B--23--:R-:W-:Y:S01]  /*0b40*/  UMOV UR4, 0x400 ;  /* 0x0000040000047882 */ /* 0x00cfe20000000000 */
        /* <DEDUP_REMOVED lines=14> */
[----:B------:R4:W1:Y:S01]  /*0c30*/  SYNCS.EXCH.64 URZ, [UR4+0xf8], UR8 ;  /* 0x0000f80804ff75b2 */ /* 0x0008620008000100 */
[----:B------:R4:W1:Y:S01]  /*0c40*/  SYNCS.EXCH.64 URZ, [UR4+0xe0], UR6 ;  /* 0x0000e00604ff75b2 */ /* 0x0008620008000100 */
[----:B------:R4:W1:Y:S01]  /*0c50*/  SYNCS.EXCH.64 URZ, [UR4+0x100], UR8 ;  /* 0x0001000804ff75b2 */ /* 0x0008620008000100 */
[----:B------:R4:W1:Y:S01]  /*0c60*/  SYNCS.EXCH.64 URZ, [UR4+0xe8], UR6 ;  /* 0x0000e80604ff75b2 */ /* 0x0008620008000100 */
[----:B------:R4:W1:Y:S02]  /*0c70*/  SYNCS.EXCH.64 URZ, [UR4+0x108], UR8 ;  /* 0x0001080804ff75b2 */ /* 0x0008640008000100 */
[----:B----4-:R-:W-:Y:S01]  /*0c80*/  NOP ;  /* 0x0000000000007918 */ /* 0x010fe20000000000 */
.L_x_13:
[----:B------:R-:W4:Y:S01]  /*0c90*/  SHFL.IDX PT, R0, R141, RZ, 0x1f ;  /* 0x00001fff8d007589 */ /* 0x000f2200000e0000 */
[----:B------:R-:W-:Y:S01]  /*0ca0*/  ISETP.NE.OR P1, PT, RZ, UR18, !P1 ;  /* 0x00000012ff007c0c */ /* 0x000fe2000cf25670 */
[----:B------:R-:W-:Y:S01]  /*0cb0*/  NOP ;  /* 0x0000000000007918 */ /* 0x000fe20000000000 */
[----:B----4-:R-:W-:-:S13]  /*0cc0*/  ISETP.NE.AND P0, PT, R0, 0x3, PT ;  /* 0x000000030000780c */ /* 0x010fda0003f05270 */
[----:B------:R-:W-:Y:S05]  /*0cd0*/  @P0 BRA `(.L_x_14) ;  /* 0x0000000000340947 */ /* 0x000fea0003800000 */
[----:B--23--:R-:W-:Y:S01]  /*0ce0*/  UMOV UR4, 0x400 ;  /* 0x0000040000047882 */ /* 0x00cfe20000000000 */
[----:B------:R-:W-:Y:S01]  /*0cf0*/  UMOV UR6, 0x20 ;  /* 0x0000002000067882 */ /* 0x000fe20000000000 */
[----:B------:R-:W-:Y:S02]  /*0d00*/  ULEA UR4, UR46, UR4, 0x18 ;  /* 0x000000042e047291 */ /* 0x000fe4000f8ec0ff */
[----:B------:R-:W-:-:S04]  /*0d10*/  UIADD3 UR6, UPT, UPT, -UR6, 0x100000, URZ ;  /* 0x0010000006067890 */ /* 0x000fc8000fffe1ff */
[----:B------:R-:W-:Y:S02]  /*0d20*/  USHF.L.U32 UR7, UR6, 0xb, URZ ;  /* 0x0000000b06077899 */ /* 0x000fe400080006ff */
[----:B------:R-:W-:Y:S01]  /*0d30*/  USHF.L.U32 UR6, UR6, 0x1, URZ ;  /* 0x0000000106067899 */ /* 0x000fe200080006ff */
[----:B------:R-:W-:Y:S01]  /*0d40*/  ELECT P0, URZ, PT ;  /* 0x0000000000ff782f */ /* 0x000fe20003800000 */
[----:B------:R-:W2:Y:S10]  /*0d50*/  FENCE.VIEW.ASYNC.S ;  /* 0x00000000000073c6 */ /* 0x000eb40000000000 */
[----:B--2---:R4:W2:Y:S01]  /*0d60*/  SYNCS.EXCH.64 URZ, [UR4+0x110], UR6 ;  /* 0x0001100604ff75b2 */ /* 0x0048a20008000100 */
[----:B------:R4:W3:Y:S01]  /*0d70*/  SYNCS.EXCH.64 URZ, [UR4+0x120], UR6 ;  /* 0x0001200604ff75b2 */ /* 0x0008e20008000100 */
[----:B------:R4:W1:Y:S01]  /*0d80*/  SYNCS.EXCH.64 URZ, [UR4+0x118], UR6 ;  /* 0x0001180604ff75b2 */ /* 0x0008620008000100 */
[----:B------:R4:W1:Y:S02]  /*0d90*/  SYNCS.EXCH.64 URZ, [UR4+0x128], UR6 ;  /* 0x0001280604ff75b2 */ /* 0x0008640008000100 */
[----:B----4-:R-:W-:Y:S01]  /*0da0*/  NOP ;  /* 0x0000000000007918 */ /* 0x010fe20000000000 */
.L_x_14:
[----:B------:R-:W-:Y:S01]  /*0db0*/  VOTEU.ALL UP0, P1 ;  /* 0x0000000000ff7886 */ /* 0x000fe20000800000 */
[----:B--23--:R-:W-:Y:S01]  /*0dc0*/  UMOV UR4, 0x20 ;  /* 0x0000002000047882 */ /* 0x00cfe20000000000 */
[----:B------:R-:W2:Y:S01]  /*0dd0*/  LDCU UR7, c[0x0][0x36c] ;  /* 0x00006d80ff0777ac */ /* 0x000ea20008000800 */
[----:B------:R-:W-:Y:S01]  /*0de0*/  NOP ;  /* 0x0000000000007918 */ /* 0x000fe20000000000 */
[----:B------:R-:W-:Y:S01]  /*0df0*/  LOP3.LUT R0, R154, 0x1f, RZ, 0xc0, !PT ;  /* 0x0000001f9a007812 */ /* 0x000fe200078ec0ff */
[----:B------:R-:W-:Y:S01]  /*0e00*/  @!UP0 UMOV UR6, 0x400 ;  /* 0x0000040000068882 */ /* 0x000fe20000000000 */
[----:B------:R-:W-:-:S04]  /*0e10*/  @!UP0 UIADD3 UR4, UPT, UPT, -UR4, 0x100000, URZ ;  /* 0x0010000004048890 */ /* 0x000fc8000fffe1ff */
[----:B------:R-:W-:Y:S02]  /*0e20*/  @!UP0 USHF.L.U32 UR5, UR4, 0xb, URZ ;  /* 0x0000000b04058899 */ /* 0x000fe400080006ff */
[----:B------:R-:W-:Y:S02]  /*0e30*/  @!UP0 USHF.L.U32 UR4, UR4, 0x1, URZ ;  /* 0x0000000104048899 */ /* 0x000fe400080006ff */
[----:B------:R-:W-:Y:S01]  /*0e40*/  @!UP0 ULEA UR6, UR46, UR6, 0x18 ;  /* 0x000000062e068291 */ /* 0x000fe2000f8ec0ff */
[----:B------:R-:W-:Y:S01]  /*0e50*/  VOTEU.ALL UP0, P1 ;  /* 0x0000000000ff7886 */ /* 0x000fe20000800000 */
[----:B------:R-:W-:Y:S02]  /*0e60*/  UISETP.NE.AND UP4, UPT, UR18, URZ, UPT ;  /* 0x000000ff1200728c */ /* 0x000fe4000bf85270 */
[----:B--2---:R-:W-:Y:S01]  /*0e70*/  UISETP.EQ.U32.AND UP5, UPT, UR7, 0x1, UPT ;  /* 0x000000010700788c */ /* 0x004fe2000bfa2070 */
[----:B------:R-:W2:Y:S07]  /*0e80*/  FENCE.VIEW.ASYNC.S ;  /* 0x00000000000073c6 */ /* 0x000eae0000000000 */
[----:B--2---:R2:W3:Y:S01]  /*0e90*/  @!UP0 SYNCS.EXCH.64 URZ, [UR6+0x130], UR4 ;  /* 0x0001300406ff85b2 */ /* 0x0044e20008000100 */
[----:B------:R-:W-:Y:S05]  /*0ea0*/  BRA.U !UP5, `(.L_x_15) ;  /* 0x000000010d087547 */ /* 0x000fea000b800000 */
[----:B-1-3--:R-:W-:Y:S01]  /*0eb0*/  UCGABAR_ARV ;  /* 0x00000000000079c7 */ /* 0x00afe20008000000 */
[----:B------:R-:W-:Y:S05]  /*0ec0*/  BRA `(.L_x_16) ;  /* 0x0000000000047947 */ /* 0x000fea0003800000 */
.L_x_15:
[----:B-1-3--:R-:W-:Y:S01]  /*0ed0*/  NOP ;  /* 0x0000000000007918 */ /* 0x00afe20000000000 */
.L_x_16:
[----:B------:R-:W1:Y:S01]  /*0ee0*/  S2UR UR23, SR_CTAID.X ;  /* 0x00000000001779c3 */ /* 0x000e620000002500 */
[----:B------:R-:W-:-:S05]  /*0ef0*/  CS2R.32 R142, SR_CgaSize ;  /* 0x00000000008e7805 */ /* 0x000fca0000008a00 */
[----:B------:R-:W-:-:S05]  /*0f00*/  IMAD R142, R142, -0xa0, RZ ;  /* 0xffffff608e8e7824 */ /* 0x000fca00078e02ff */
[----:B--2---:R-:W-:-:S14]  /*0f10*/  R2UR UR5, R142 ;  /* 0x000000008e0572ca */ /* 0x004fdc00000e0000 */
[----:B------:R-:W2:Y:S01]  /*0f20*/  LDCU UR5, c[0x0][UR5+0x2b0] ;  /* 0x00005600050577ac */ /* 0x000ea20008000800 */
[----:B------:R-:W-:-:S05]  /*0f30*/  CS2R.32 R142, SR_CgaSize ;  /* 0x00000000008e7805 */ /* 0x000fca0000008a00 */
[----:B------:R-:W-:-:S05]  /*0f40*/  IMAD R142, R142, -0xa0, RZ ;  /* 0xffffff608e8e7824 */ /* 0x000fca00078e02ff */
[----:B------:R-:W-:-:S14]  /*0f50*/  R2UR UR4, R142 ;  /* 0x000000008e0472ca */ /* 0x000fdc00000e0000 */
[----:B------:R-:W3:Y:S01]  /*0f60*/  LDCU UR4, c[0x0][UR4+0x2b4] ;  /* 0x00005680040477ac */ /* 0x000ee20008000800 */
[----:B------:R-:W4:Y:S01]  /*0f70*/  S2UR UR7, SR_CTAID.Y ;  /* 0x00000000000779c3 */ /* 0x000f220000002600 */
[----:B------:R-:W-:-:S05]  /*0f80*/  CS2R.32 R142, SR_CgaSize ;  /* 0x00000000008e7805 */ /* 0x000fca0000008a00 */
[----:B------:R-:W-:-:S05]  /*0f90*/  IMAD R142, R142, -0xa0, RZ ;  /* 0xffffff608e8e7824 */ /* 0x000fca00078e02ff */
[----:B------:R-:W-:-:S14]  /*0fa0*/  R2UR UR8, R142 ;  /* 0x000000008e0872ca */ /* 0x000fdc00000e0000 */
[----:B------:R-:W3:Y:S01]  /*0fb0*/  LDCU UR8, c[0x0][UR8+0x2a0] ;  /* 0x00005400080877ac */ /* 0x000ee20008000800 */
[----:B------:R-:W-:Y:S01]  /*0fc0*/  UISETP.GT.U32.AND UP0, UPT, UR45, 0xffff, UPT ;  /* 0x0000ffff2d00788c */ /* 0x000fe2000bf04070 */
[----:B------:R-:W3:Y:S01]  /*0fd0*/  LDCU UR19, c[0x0][0xb24] ;  /* 0x00016480ff1377ac */ /* 0x000ee20008000800 */
[----:B------:R-:W1:Y:S01]  /*0fe0*/  S2UR UR36, SR_CTAID.Z ;  /* 0x00000000002479c3 */ /* 0x000e620000002700 */
[----:B------:R-:W-:-:S05]  /*0ff0*/  CS2R.32 R142, SR_CgaSize ;  /* 0x00000000008e7805 */ /* 0x000fca0000008a00 */
[----:B------:R-:W-:-:S05]  /*1000*/  IMAD R142, R142, -0xa0, RZ ;  /* 0xffffff608e8e7824 */ /* 0x000fca00078e02ff */
[----:B------:R-:W-:-:S14]  /*1010*/  R2UR UR63, R142 ;  /* 0x000000008e3f72ca */ /* 0x000fdc00000e0000 */
[----:B------:R-:W3:Y:S01]  /*1020*/  LDCU UR63, c[0x0][UR63+0x2a4] ;  /* 0x000054803f3f77ac */ /* 0x000ee20008000800 */
[----:B------:R-:W-:Y:S01]  /*1030*/  USHF.L.U32 UR22, UR46, 0xc, URZ ;  /* 0x0000000c2e167899 */ /* 0x000fe200080006ff */
[----:B-1----:R-:W-:Y:S01]  /*1040*/  I2FP.F32.U32 R3, UR23 ;  /* 0x0000001700037c45 */ /* 0x002fe20008201000 */
[----:B------:R-:W-:Y:S01]  /*1050*/  UMOV UR30, 0x5 ;  /* 0x00000005001e7882 */ /* 0x000fe20000000000 */
[----:B------:R-:W1:Y:S03]  /*1060*/  LDCU UR42, c[0x0][0xb24] ;  /* 0x00016480ff2a77ac */ /* 0x000e660008000800 */
[----:B--2---:R-:W-:Y:S01]  /*1070*/  FMUL R3, R3, UR5 ;  /* 0x0000000503037c20 */ /* 0x004fe20008400000 */
[----:B------:R-:W-:Y:S01]  /*1080*/  USEL UR5, UR45, 0xffff, !UP0 ;  /* 0x0000ffff2d057887 */ /* 0x000fe2000c000000 */
[----:B----4-:R-:W-:Y:S01]  /*1090*/  I2FP.F32.U32 R2, UR7 ;  /* 0x0000000700027c45 */ /* 0x010fe20008201000 */
[----:B------:R-:W2:Y:S03]  /*10a0*/  LDCU UR29, c[0x0][0xb30] ;  /* 0x00016600ff1d77ac */ /* 0x000ea60008000800 */
[----:B------:R-:W4:Y:S01]  /*10b0*/  F2I.U32.TRUNC.NTZ R3, R3 ;  /* 0x0000000300037305 */ /* 0x000f22000020f000 */
[----:B---3--:R-:W-:Y:S01]  /*10c0*/  FMUL R2, R2, UR4 ;  /* 0x0000000402027c20 */ /* 0x008fe20008400000 */
[----:B------:R-:W-:-:S02]  /*10d0*/  ULOP3.LUT UR21, UR5, 0xffff, URZ, 0xc0, !UPT ;  /* 0x0000ffff05157892 */ /* 0x000fc4000f8ec0ff */
[----:B------:R-:W-:Y:S01]  /*10e0*/  UISETP.GE.AND UP2, UPT, UR19, 0x1, UPT ;  /* 0x000000011300788c */ /* 0x000fe2000bf46270 */
[----:B------:R-:W-:-:S03]  /*10f0*/  UMOV UR20, UR7 ;  /* 0x0000000700147c82 */ /* 0x000fc60008000000 */
[----:B------:R-:W3:Y:S01]  /*1100*/  F2I.U32.TRUNC.NTZ R2, R2 ;  /* 0x0000000200027305 */ /* 0x000ee2000020f000 */
[----:B------:R-:W-:Y:S01]  /*1110*/  UMOV UR16, UR23 ;  /* 0x0000001700107c82 */ /* 0x000fe20008000000 */
[----:B----4-:R-:W-:Y:S02]  /*1120*/  R2UR UR4, R3 ;  /* 0x00000000030472ca */ /* 0x010fe400000e0000 */
[----:B------:R-:W-:Y:S02]  /*1130*/  PRMT R3, RZ, 0x7610, R3 ;  /* 0x00007610ff037816 */ /* 0x000fe40000000003 */
[----:B---3--:R-:W-:Y:S02]  /*1140*/  R2UR UR6, R2 ;  /* 0x00000000020672ca */ /* 0x008fe400000e0000 */
[----:B------:R-:W-:-:S07]  /*1150*/  PRMT R2, RZ, 0x7610, R2 ;  /* 0x00007610ff027816 */ /* 0x000fce0000000002 */
[----:B------:R-:W-:-:S04]  /*1160*/  UIADD3 UR5, UPT, UPT, -UR4, URZ, URZ ;  /* 0x000000ff04057290 */ /* 0x000fc8000fffe1ff */
[----:B------:R-:W-:Y:S02]  /*1170*/  UIMAD UR5, UR8, UR5, UR23 ;  /* 0x00000005080572a4 */ /* 0x000fe4000f8e0217 */
[----:B------:R-:W-:-:S04]  /*1180*/  UIADD3 UR4, UPT, UPT, -UR6, URZ, URZ ;  /* 0x000000ff06047290 */ /* 0x000fc8000fffe1ff */
[----:B------:R-:W-:Y:S01]  /*1190*/  IMAD.U32 R142, RZ, RZ, UR5 ;  /* 0x00000005ff8e7e24 */ /* 0x000fe2000f8e00ff */
[----:B------:R-:W-:Y:S01]  /*11a0*/  UIMAD UR63, UR63, UR4, UR7 ;  /* 0x000000043f3f72a4 */ /* 0x000fe2000f8e0207 */
[----:B-12---:R-:W-:Y:S11]  /*11b0*/  BRA.U UP4, `(.L_x_17) ;  /* 0x0000000104407547 */ /* 0x006ff6000b800000 */
[----:B------:R-:W-:-:S13]  /*11c0*/  R2UR UR4, R142 ;  /* 0x000000008e0472ca */ /* 0x000fda00000e0000 */
[----:B------:R-:W-:Y:S02]  /*11d0*/  UISETP.GT.U32.AND UP0, UPT, UR4, 0x1, UPT ;  /* 0x000000010400788c */ /* 0x000fe4000bf04070 */
[----:B------:R-:W-:Y:S02]  /*11e0*/  ULOP3.LUT UR4, UR4, 0xfffffffe, URZ, 0xc0, !UPT ;  /* 0xfffffffe04047892 */ /* 0x000fe4000f8ec0ff */
[----:B------:R-:W-:Y:S02]  /*11f0*/  UISETP.NE.AND UP1, UPT, UR63, URZ, UP0 ;  /* 0x000000ff3f00728c */ /* 0x000fe40008725270 */
[----:B------:R-:W-:Y:S02]  /*1200*/  UISETP.NE.AND UP0, UPT, UR63, 0x1, UP0 ;  /* 0x000000013f00788c */ /* 0x000fe40008705270 */
[----:B------:R-:W-:Y:S02]  /*1210*/  USEL UR7, URZ, 0x1, UP1 ;  /* 0x00000001ff077887 */ /* 0x000fe40008800000 */
[----:B------:R-:W-:-:S02]  /*1220*/  USEL UR6, URZ, 0x4, UP0 ;  /* 0x00000004ff067887 */ /* 0x000fc40008000000 */
[----:B------:R-:W-:Y:S02]  /*1230*/  USEL UR5, URZ, 0x2, UP1 ;  /* 0x00000002ff057887 */ /* 0x000fe40008800000 */
[----:B------:R-:W-:Y:S02]  /*1240*/  ULEA UR4, UR63, UR4, 0x1 ;  /* 0x000000043f047291 */ /* 0x000fe4000f8e08ff */
[----:B------:R-:W-:Y:S02]  /*1250*/  USEL UR8, URZ, 0x8, UP0 ;  /* 0x00000008ff087887 */ /* 0x000fe40008000000 */
[----:B------:R-:W-:-:S03]  /*1260*/  UIADD3 UR5, UPT, UPT, UR5, UR6, UR7 ;  /* 0x0000000605057290 */ /* 0x000fc6000fffe007 */
[----:B------:R-:W-:Y:S01]  /*1270*/  UMOV UR6, 0x3 ;  /* 0x0000000300067882 */ /* 0x000fe20000000000 */
[----:B------:R-:W-:Y:S02]  /*1280*/  UIADD3 UR5, UPT, UPT, UR5, UR8, URZ ;  /* 0x0000000805057290 */ /* 0x000fe4000fffe0ff */
[----:B------:R-:W-:-:S04]  /*1290*/  USHF.L.U32 UR4, UR6, UR4, URZ ;  /* 0x0000000406047299 */ /* 0x000fc800080006ff */
[----:B------:R-:W-:Y:S02]  /*12a0*/  MOV R3, UR5 ;  /* 0x0000000500037c02 */ /* 0x000fe40008000f00 */
[----:B------:R-:W-:Y:S02]  /*12b0*/  IMAD.U32 R2, RZ, RZ, UR4 ;  /* 0x00000004ff027e24 */ /* 0x000fe4000f8e00ff */
.L_x_17:
[----:B------:R-:W-:Y:S05]  /*12c0*/  BRA.U !UP2, `(.L_x_18) ;  /* 0x000000010ad47547 */ /* 0x000fea000b800000 */
[----:B------:R-:W1:Y:S01]  /*12d0*/  LDCU.128 UR24, c[0x0][0xb10] ;  /* 0x00016200ff1877ac */ /* 0x000e620008000c00 */
[----:B------:R-:W2:Y:S01]  /*12e0*/  LDCU UR6, c[0x0][0x370] ;  /* 0x00006e00ff0677ac */ /* 0x000ea20008000800 */
[----:B------:R-:W3:Y:S01]  /*12f0*/  LDCU UR5, c[0x0][0x374] ;  /* 0x00006e80ff0577ac */ /* 0x000ee20008000800 */
[----:B------:R-:W4:Y:S01]  /*1300*/  LDCU UR28, c[0x0][0xb0c] ;  /* 0x00016180ff1c77ac */ /* 0x000f220008000800 */
[----:B------:R-:W4:Y:S01]  /*1310*/  LDCU UR4, c[0x0][0xb20] ;  /* 0x00016400ff0477ac */ /* 0x000f220008000800 */
[----:B------:R-:W4:Y:S01]  /*1320*/  LDCU.64 UR8, c[0x0][0xb28] ;  /* 0x00016500ff0877ac */ /* 0x000f220008000a00 */
[----:B-1----:R-:W-:Y:S02]  /*1330*/  UISETP.NE.AND UP0, UPT, UR26, 0x1, UPT ;  /* 0x000000011a00788c */ /* 0x002fe4000bf05270 */
[----:B---3--:R-:W-:Y:S02]  /*1340*/  UIMAD.WIDE.U32 UR10, UR5, UR27, URZ ;  /* 0x0000001b050a72a5 */ /* 0x008fe4000f8e00ff */
[----:B--2---:R-:W-:-:S02]  /*1350*/  UIMAD.WIDE.U32 UR12, UR6, UR24, URZ ;  /* 0x00000018060c72a5 */ /* 0x004fc4000f8e00ff */
[----:B----4-:R-:W-:Y:S02]  /*1360*/  UISETP.NE.AND UP1, UPT, UR28, 0x1, UPT ;  /* 0x000000011c00788c */ /* 0x010fe4000bf25270 */
[----:B------:R-:W-:Y:S01]  /*1370*/  UISETP.NE.AND UP2, UPT, UR19, 0x1, UPT ;  /* 0x000000011300788c */ /* 0x000fe2000bf45270 */
[----:B------:R-:W-:Y:S02]  /*1380*/  UMOV UR10, UR11 ;  /* 0x0000000b000a7c82 */ /* 0x000fe40008000000 */
[----:B------:R-:W-:Y:S01]  /*1390*/  UMOV UR12, UR13 ;  /* 0x0000000d000c7c82 */ /* 0x000fe20008000000 */
[----:B------:R-:W-:Y:S02]  /*13a0*/  @UP0 USHF.R.U32.HI UR5, URZ, UR4, UR10 ;  /* 0x00000004ff050299 */ /* 0x000fe4000801160a */
[----:B------:R-:W-:Y:S02]  /*13b0*/  UIMAD.WIDE.U32 UR16, UR20, UR27, URZ ;  /* 0x0000001b141072a5 */ /* 0x000fe4000f8e00ff */
[----:B------:R-:W-:-:S02]  /*13c0*/  UIMAD.WIDE.U32 UR10, UR5, UR8, URZ ;  /* 0x00000008050a72a5 */ /* 0x000fc4000f8e00ff */
[----:B------:R-:W-:Y:S02]  /*13d0*/  @UP1 USHF.R.U32.HI UR6, URZ, UR25, UR12 ;  /* 0x00000019ff061299 */ /* 0x000fe4000801160c */
[----:B------:R-:W-:Y:S02]  /*13e0*/  UIMAD.WIDE.U32 UR14, UR23, UR24, URZ ;  /* 0x00000018170e72a5 */ /* 0x000fe4000f8e00ff */
[----:B------:R-:W-:Y:S01]  /*13f0*/  UIMAD.WIDE.U32 UR12, UR6, UR8, URZ ;  /* 0x00000008060c72a5 */ /* 0x000fe2000f8e00ff */
[----:B------:R-:W-:Y:S01]  /*1400*/  UMOV UR16, UR17 ;  /* 0x0000001100107c82 */ /* 0x000fe20008000000 */
[----:B------:R-:W-:Y:S01]  /*1410*/  UMOV UR10, UR11 ;  /* 0x0000000b000a7c82 */ /* 0x000fe20008000000 */
[----:B------:R-:W-:Y:S02]  /*1420*/  USHF.R.U32.HI UR16, URZ, UR4, UR16 ;  /* 0x00000004ff107299 */ /* 0x000fe40008011610 */
[----:B------:R-:W-:Y:S02]  /*1430*/  @UP2 USHF.R.U32.HI UR5, URZ, UR9, UR10 ;  /* 0x00000009ff052299 */ /* 0x000fe4000801160a */
[----:B------:R-:W-:Y:S01]  /*1440*/  UMOV UR7, UR13 ;  /* 0x0000000d00077c82 */ /* 0x000fe20008000000 */
[----:B------:R-:W-:Y:S01]  /*1450*/  UMOV UR14, UR15 ;  /* 0x0000000f000e7c82 */ /* 0x000fe20008000000 */
[----:B------:R-:W-:-:S02]  /*1460*/  @UP2 USHF.R.U32.HI UR6, URZ, UR9, UR7 ;  /* 0x00000009ff062299 */ /* 0x000fc40008011607 */
[----:B------:R-:W-:Y:S02]  /*1470*/  USHF.R.U32.HI UR14, URZ, UR25, UR14 ;  /* 0x00000019ff0e7299 */ /* 0x000fe4000801160e */
[----:B------:R-:W-:Y:S02]  /*1480*/  USEL UR4, UR20, UR16, !UP0 ;  /* 0x0000001014047287 */ /* 0x000fe4000c000000 */
[----:B------:R-:W-:Y:S02]  /*1490*/  UIMAD UR7, UR5, UR19, URZ ;  /* 0x00000013050772a4 */ /* 0x000fe4000f8e02ff */
[----:B------:R-:W-:Y:S02]  /*14a0*/  USEL UR5, UR23, UR14, !UP1 ;  /* 0x0000000e17057287 */ /* 0x000fe4000c800000 */
[----:B------:R-:W-:Y:S02]  /*14b0*/  UIMAD UR12, UR6, UR19, URZ ;  /* 0x00000013060c72a4 */ /* 0x000fe4000f8e02ff */
[----:B------:R-:W-:-:S02]  /*14c0*/  UISETP.GE.AND UP0, UPT, UR4, UR7, UPT ;  /* 0x000000070400728c */ /* 0x000fc4000bf06270 */
[----:B------:R-:W-:Y:S02]  /*14d0*/  UIMAD.WIDE.U32 UR10, UR4, UR8, URZ ;  /* 0x00000008040a72a5 */ /* 0x000fe4000f8e00ff */
[----:B------:R-:W-:Y:S02]  /*14e0*/  UISETP.GE.OR UP0, UPT, UR5, UR12, UP0 ;  /* 0x0000000c0500728c */ /* 0x000fe40008706670 */
[----:B------:R-:W-:Y:S02]  /*14f0*/  UIMAD.WIDE.U32 UR12, UR5, UR8, URZ ;  /* 0x00000008050c72a5 */ /* 0x000fe4000f8e00ff */
[----:B------:R-:W-:Y:S01]  /*1500*/  UIADD3 UR10, UPT, UPT, -UR4, URZ, URZ ;  /* 0x000000ff040a7290 */ /* 0x000fe2000fffe1ff */
[----:B------:R-:W-:Y:S01]  /*1510*/  UMOV UR8, UR11 ;  /* 0x0000000b00087c82 */ /* 0x000fe20008000000 */
[----:B------:R-:W-:Y:S02]  /*1520*/  UIADD3 UR16, UPT, UPT, -UR5, URZ, URZ ;  /* 0x000000ff05107290 */ /* 0x000fe4000fffe1ff */
[----:B------:R-:W-:-:S03]  /*1530*/  USHF.R.U32.HI UR8, URZ, UR9, UR8 ;  /* 0x00000009ff087299 */ /* 0x000fc60008011608 */
[----:B------:R-:W-:Y:S01]  /*1540*/  @!UP0 UMOV UR7, UR13 ;  /* 0x0000000d00078c82 */ /* 0x000fe20008000000 */
[----:B------:R-:W-:Y:S02]  /*1550*/  UIMAD UR20, UR26, UR10, UR20 ;  /* 0x0000000a1a1472a4 */ /* 0x000fe4000f8e0214 */
[----:B------:R-:W-:Y:S02]  /*1560*/  USEL UR8, UR4, UR8, !UP2 ;  /* 0x0000000804087287 */ /* 0x000fe4000d000000 */
[----:B------:R-:W-:Y:S02]  /*1570*/  @!UP0 USHF.R.U32.HI UR7, URZ, UR9, UR7 ;  /* 0x00000009ff078299 */ /* 0x000fe40008011607 */
[----:B------:R-:W-:Y:S02]  /*1580*/  UIADD3 UR9, UPT, UPT, -UR8, URZ, URZ ;  /* 0x000000ff08097290 */ /* 0x000fe4000fffe1ff */
[----:B------:R-:W-:Y:S02]  /*1590*/  @!UP0 USEL UR7, UR5, UR7, !UP2 ;  /* 0x0000000705078287 */ /* 0x000fe4000d000000 */
[----:B------:R-:W-:-:S02]  /*15a0*/  UIMAD UR9, UR19, UR9, UR4 ;  /* 0x00000009130972a4 */ /* 0x000fc4000f8e0204 */
[----:B------:R-:W-:Y:S02]  /*15b0*/  @!UP0 UIADD3 UR8, UPT, UPT, UR8, -UR7, URZ ;  /* 0x8000000708088290 */ /* 0x000fe4000fffe0ff */
[----:B------:R-:W-:Y:S02]  /*15c0*/  @!UP0 UIMAD UR6, UR9, UR6, UR7 ;  /* 0x00000006090682a4 */ /* 0x000fe4000f8e0207 */
[----:B------:R-:W-:Y:S02]  /*15d0*/  @!UP0 UIMAD UR4, UR8, UR19, UR5 ;  /* 0x00000013080482a4 */ /* 0x000fe4000f8e0205 */
[----:B------:R-:W-:Y:S02]  /*15e0*/  UIMAD UR16, UR28, UR16, UR23 ;  /* 0x000000101c1072a4 */ /* 0x000fe4000f8e0217 */
[----:B------:R-:W-:Y:S01]  /*15f0*/  UIMAD UR20, UR4, UR26, UR20 ;  /* 0x0000001a041472a4 */ /* 0x000fe2000f8e0214 */
[----:B------:R-:W-:Y:S02]  /*1600*/  @!UP0 UMOV UR5, UR6 ;  /* 0x0000000600058c82 */ /* 0x000fe40008000000 */
[----:B------:R-:W-:-:S12]  /*1610*/  UIMAD UR16, UR5, UR28, UR16 ;  /* 0x0000001c051072a4 */ /* 0x000fd8000f8e0210 */
.L_x_18:
[----:B------:R-:W-:Y:S02]  /*1620*/  UISETP.NE.AND UP1, UPT, UR29, 0x1, UPT ;  /* 0x000000011d00788c */ /* 0x000fe4000bf25270 */
[----:B------:R-:W-:Y:S02]  /*1630*/  UISETP.NE.AND UP0, UPT, UR18, 0x2, UPT ;  /* 0x000000021200788c */ /* 0x000fe4000bf05270 */
[----:B------:R-:W-:Y:S02]  /*1640*/  ULOP3.LUT UR24, UR22, 0x2000, URZ, 0xc0, !UPT ;  /* 0x0000200016187892 */ /* 0x000fe4000f8ec0ff */
[----:B------:R-:W-:-:S03]  /*1650*/  USHF.L.U32 UR21, UR30, UR21, URZ ;  /* 0x000000151e157299 */ /* 0x000fc600080006ff */
[----:B------:R-:W-:Y:S09]  /*1660*/  BRA.U UP1, `(.L_x_19) ;  /* 0x0000000101447547 */ /* 0x000ff2000b800000 */
[----:B------:R-:W1:Y:S01]  /*1670*/  LDCU.128 UR8, c[0x0][0xb10] ;  /* 0x00016200ff0877ac */ /* 0x000e620008000c00 */
[----:B------:R-:W2:Y:S01]  /*1680*/  LDCU UR12, c[0x0][0xb0c] ;  /* 0x00016180ff0c77ac */ /* 0x000ea20008000800 */
[----:B------:R-:W3:Y:S01]  /*1690*/  LDCU UR13, c[0x0][0xb20] ;  /* 0x00016400ff0d77ac */ /* 0x000ee20008000800 */
[----:B-1----:R-:W-:Y:S02]  /*16a0*/  UIMAD.WIDE.U32 UR6, UR16, UR8, URZ ;  /* 0x00000008100672a5 */ /* 0x002fe4000f8e00ff */
[----:B------:R-:W-:Y:S02]  /*16b0*/  UIMAD.WIDE.U32 UR4, UR20, UR11, URZ ;  /* 0x0000000b140472a5 */ /* 0x000fe4000f8e00ff */
[----:B--2---:R-:W-:Y:S02]  /*16c0*/  UISETP.NE.AND UP2, UPT, UR12, 0x1, UPT ;  /* 0x000000010c00788c */ /* 0x004fe4000bf45270 */
[----:B------:R-:W-:Y:S01]  /*16d0*/  UISETP.NE.AND UP1, UPT, UR10, 0x1, UPT ;  /* 0x000000010a00788c */ /* 0x000fe2000bf25270 */
[----:B------:R-:W-:-:S02]  /*16e0*/  UMOV UR6, UR7 ;  /* 0x0000000700067c82 */ /* 0x000fc40008000000 */
[----:B------:R-:W-:Y:S01]  /*16f0*/  UMOV UR4, UR5 ;  /* 0x0000000500047c82 */ /* 0x000fe20008000000 */
[----:B------:R-:W-:Y:S02]  /*1700*/  USHF.R.U32.HI UR6, URZ, UR9, UR6 ;  /* 0x00000009ff067299 */ /* 0x000fe40008011606 */
[----:B---3--:R-:W-:Y:S02]  /*1710*/  USHF.R.U32.HI UR4, URZ, UR13, UR4 ;  /* 0x0000000dff047299 */ /* 0x008fe40008011604 */
[----:B------:R-:W-:Y:S02]  /*1720*/  USEL UR5, UR16, UR6, !UP2 ;  /* 0x0000000610057287 */ /* 0x000fe4000d000000 */
[----:B------:R-:W-:-:S04]  /*1730*/  USEL UR4, UR20, UR4, !UP1 ;  /* 0x0000000414047287 */ /* 0x000fc8000c800000 */
[----:B------:R-:W-:Y:S02]  /*1740*/  UIADD3 UR6, UPT, UPT, -UR4, UR5, URZ ;  /* 0x0000000504067290 */ /* 0x000fe4000fffe1ff */
[----:B------:R-:W-:Y:S02]  /*1750*/  UIADD3 UR4, UPT, UPT, UR4, -UR5, URZ ;  /* 0x8000000504047290 */ /* 0x000fe4000fffe0ff */
[----:B------:R-:W-:Y:S02]  /*1760*/  UIMAD UR20, UR6, UR10, UR20 ;  /* 0x0000000a061472a4 */ /* 0x000fe4000f8e0214 */
[----:B------:R-:W-:-:S12]  /*1770*/  UIMAD UR16, UR4, UR12, UR16 ;  /* 0x0000000c041072a4 */ /* 0x000fd8000f8e0210 */
.L_x_19:
[----:B------:R-:W-:Y:S05]  /*1780*/  BRA.U !UP5, `(.L_x_20) ;  /* 0x000000010d0c7547 */ /* 0x000fea000b800000 */
[----:B------:R-:W-:Y:S01]  /*1790*/  UCGABAR_WAIT ;  /* 0x0000000000007dc7 */ /* 0x000fe20008000000 */
[----:B------:R-:W-:Y:S01]  /*17a0*/  CCTL.IVALL ;  /* 0x00000000ff00798f */ /* 0x000fe20002000000 */
[----:B------:R-:W-:Y:S05]  /*17b0*/  BRA `(.L_x_21) ;  /* 0x0000000000047947 */ /* 0x000fea0003800000 */
.L_x_20:
[----:B------:R-:W-:Y:S06]  /*17c0*/  BAR.SYNC.DEFER_BLOCKING 0x0 ;  /* 0x0000000000007b1d */ /* 0x000fec0000010000 */
.L_x_21:
[----:B------:R-:W-:Y:S05]  /*17d0*/  BRA.U UP0, `(.L_x_22) ;  /* 0x00000015007c7547 */ /* 0x000fea000b800000 */
[----:B------:R-:W1:Y:S01]  /*17e0*/  LDCU UR6, c[0x0][0x38c] ;  /* 0x00007180ff0677ac */ /* 0x000e620008000800 */
[----:B------:R-:W-:Y:S01]  /*17f0*/  PLOP3.LUT P1, PT, PT, PT, UP3, 0x80, 0x8 ;  /* 0x000000000008781c */ /* 0x000fe20003f2f038 */
[----:B------:R-:W-:Y:S01]  /*1800*/  IMAD.MOV.U32 R12, RZ, RZ, 0x1 ;  /* 0x00000001ff0c7424 */ /* 0x000fe200078e00ff */
[----:B------:R-:W-:Y:S01]  /*1810*/  ISETP.NE.AND P2, PT, R0, RZ, P3 ;  /* 0x000000ff0000720c */ /* 0x000fe20001f45270 */
[----:B------:R-:W-:Y:S01]  /*1820*/  USHF.L.U32 UR7, UR23, 0x7, URZ ;  /* 0x0000000717077899 */ /* 0x000fe200080006ff */
[----:B------:R-:W-:Y:S01]  /*1830*/  PLOP3.LUT P1, PT, P1, PT, PT, 0x8, 0x80 ;  /* 0x000000000080781c */ /* 0x000fe20000f2e170 */
[----:B------:R-:W-:Y:S01]  /*1840*/  USHF.L.U32 UR47, UR23, 0x6, URZ ;  /* 0x00000006172f7899 */ /* 0x000fe200080006ff */
[----:B------:R-:W-:Y:S01]  /*1850*/  CS2R R10, SRZ ;  /* 0x00000000000a7805 */ /* 0x000fe2000001ff00 */
[----:B------:R-:W-:Y:S01]  /*1860*/  UISETP.NE.AND UP1, UPT, UR18, URZ, UPT ;  /* 0x000000ff1200728c */ /* 0x000fe2000bf25270 */
[----:B------:R-:W-:Y:S01]  /*1870*/  IMAD.MOV.U32 R9, RZ, RZ, RZ ;  /* 0x000000ffff097224 */ /* 0x000fe200078e00ff */
[----:B------:R-:W2:Y:S01]  /*1880*/  LDCU UR39, c[0x0][0x370] ;  /* 0x00006e00ff2777ac */ /* 0x000ea20008000800 */
[----:B------:R-:W-:Y:S01]  /*1890*/  IMAD.MOV.U32 R8, RZ, RZ, 0x1 ;  /* 0x00000001ff087424 */ /* 0x000fe200078e00ff */
[----:B------:R-:W3:Y:S01]  /*18a0*/  LDCU.64 UR26, c[0x0][0x348] ;  /* 0x00006900ff1a77ac */ /* 0x000ee20008000a00 */
[----:B-1----:R-:W-:-:S02]  /*18b0*/  UIADD3 UR5, UPT, UPT, UR6, 0x7f, URZ ;  /* 0x0000007f06057890 */ /* 0x002fc4000fffe0ff */
[----:B------:R-:W-:Y:S02]  /*18c0*/  UIADD3 UR48, UPT, UPT, UR6, 0xfe, URZ ;  /* 0x000000fe06307890 */ /* 0x000fe4000fffe0ff */
[----:B------:R-:W-:Y:S01]  /*18d0*/  USHF.R.S32.HI UR4, URZ, 0x1f, UR5 ;  /* 0x0000001fff047899 */ /* 0x000fe20008011405 */
[----:B------:R-:W1:Y:S03]  /*18e0*/  LDCU UR38, c[0x0][0x374] ;  /* 0x00006e80ff2677ac */ /* 0x000e660008000800 */
[----:B------:R-:W-:Y:S02]  /*18f0*/  ULEA.HI UR4, UR4, UR5, URZ, 0x7 ;  /* 0x0000000504047291 */ /* 0x000fe4000f8f38ff */
[----:B------:R-:W-:Y:S02]  /*1900*/  UIADD3 UR5, UPT, UPT, UR6, -0x1, URZ ;  /* 0xffffffff06057890 */ /* 0x000fe4000fffe0ff */
[----:B------:R-:W-:-:S02]  /*1910*/  USHF.R.S32.HI UR41, URZ, 0x7, UR4 ;  /* 0x00000007ff297899 */ /* 0x000fc40008011404 */
[----:B------:R-:W-:Y:S02]  /*1920*/  UISETP.GE.U32.AND UP2, UPT, UR5, -0xff, UPT ;  /* 0xffffff010500788c */ /* 0x000fe4000bf46070 */
[----:B------:R-:W-:Y:S02]  /*1930*/  UISETP.LT.U32.AND UP0, UPT, UR41, 0x8, UPT ;  /* 0x000000082900788c */ /* 0x000fe4000bf01070 */
[----:B------:R-:W-:Y:S02]  /*1940*/  ULOP3.LUT UR5, UR7, 0x80, URZ, 0xc0, !UPT ;  /* 0x0000008007057892 */ /* 0x000fe4000f8ec0ff */
[----:B------:R-:W-:Y:S02]  /*1950*/  USEL UR40, UR41, 0x8, UP0 ;  /* 0x0000000829287887 */ /* 0x000fe40008000000 */
[----:B------:R-:W-:Y:S02]  /*1960*/  ULEA.HI UR44, UR24, UR5, URZ, 0x19 ;  /* 0x00000005182c7291 */ /* 0x000fe4000f8fc8ff */
[----:B------:R-:W-:-:S02]  /*1970*/  UIADD3 UR4, UPT, UPT, UR40, -0x1, URZ ;  /* 0xffffffff28047890 */ /* 0x000fc4000fffe0ff */
[----:B------:R-:W-:Y:S02]  /*1980*/  @UP2 UIADD3 UR4, UPT, UPT, UR40, URZ, URZ ;  /* 0x000000ff28042290 */ /* 0x000fe4000fffe0ff */
[----:B------:R-:W-:Y:S02]  /*1990*/  ULOP3.LUT UR47, UR47, 0x40, URZ, 0xc0, !UPT ;  /* 0x000000402f2f7892 */ /* 0x000fe4000f8ec0ff */
[----:B------:R-:W-:Y:S02]  /*19a0*/  USEL UR25, UR37, 0x2, UP1 ;  /* 0x0000000225197887 */ /* 0x000fe40008800000 */
[----:B------:R-:W-:Y:S02]  /*19b0*/  UIADD3 UR45, UPT, UPT, UR41, -UR40, URZ ;  /* 0x80000028292d7290 */ /* 0x000fe4000fffe0ff */
[----:B------:R-:W-:Y:S02]  /*19c0*/  UIADD3 UR28, UPT, UPT, UR4, 0x1, URZ ;  /* 0x00000001041c7890 */ /* 0x000fe4000fffe0ff */
[----:B------:R-:W-:Y:S01]  /*19d0*/  UIADD3 UR43, UPT, UPT, -UR4, URZ, URZ ;  /* 0x000000ff042b7290 */ /* 0x000fe2000fffe1ff */
[----:B-123--:R-:W-:-:S11]  /*19e0*/  UMOV UR5, URZ ;  /* 0x000000ff00057c82 */ /* 0x00efd60008000000 */
.L_x_42:
[----:B------:R-:W-:Y:S01]  /*19f0*/  UISETP.NE.AND UP0, UPT, UR46, URZ, UPT ;  /* 0x000000ff2e00728c */ /* 0x000fe2000bf05270 */
[----:B-1----:R-:W1:Y:S08]  /*1a00*/  S2UR UR46, SR_CgaCtaId ;  /* 0x00000000002e79c3 */ /* 0x002e700000008800 */
[----:B------:R-:W-:Y:S05]  /*1a10*/  BRA.U UP0, `(.L_x_23) ;  /* 0x0000000100347547 */ /* 0x000fea000b800000 */
[----:B------:R-:W2:Y:S01]  /*1a20*/  S2R R0, SR_CgaCtaId ;  /* 0x0000000000007919 */ /* 0x000ea20000008800 */
[----:B------:R-:W-:Y:S02]  /*1a30*/  MOV R3, 0x400 ;  /* 0x0000040000037802 */ /* 0x000fe40000000f00 */
[----:B------:R-:W-:Y:S02]  /*1a40*/  SHF.L.U32 R2, R8, 0x1f, RZ ;  /* 0x0000001f08027819 */ /* 0x000fe400000006ff */
[----:B--2---:R-:W-:-:S05]  /*1a50*/  LEA R0, R0, R3, 0x18 ;  /* 0x0000000300007211 */ /* 0x004fca00078ec0ff */
[----:B------:R-:W-:-:S04]  /*1a60*/  IMAD R3, R9, 0x8, R0 ;  /* 0x0000000809037824 */ /* 0x000fc800078e0200 */
[----:B------:R-:W2:Y:S02]  /*1a70*/  SYNCS.PHASECHK.TRANS64.TRYWAIT P0, [R3+URZ+0x120], R2 ;  /* 0x00012002030075a7 */ /* 0x000ea400080011ff */
[----:B--2---:R-:W-:Y:S05]  /*1a80*/  @!P0 BRA `(.L_x_24) ;  /* 0x0000007800048947 */ /* 0x004fea0003800000 */
.L_x_127:
[----:B------:R-:W-:Y:S01]  /*1a90*/  VIADD R9, R9, 0x1 ;  /* 0x0000000109097836 */ /* 0x000fe20000000000 */
[----:B------:R2:W-:Y:S04]  /*1aa0*/  SYNCS.ARRIVE.TRANS64.A1T0 RZ, [R3+URZ+0x110], RZ ;  /* 0x000110ff03ff79a7 */ /* 0x0005e800081000ff */
[----:B------:R-:W-:-:S04]  /*1ab0*/  ISETP.NE.AND P0, PT, R9, 0x2, PT ;  /* 0x000000020900780c */ /* 0x000fc80003f05270 */
[----:B------:R-:W-:Y:S02]  /*1ac0*/  SEL R9, R9, RZ, P0 ;  /* 0x000000ff09097207 */ /* 0x000fe40000000000 */
[----:B--2---:R-:W-:-:S04]  /*1ad0*/  SEL R3, RZ, 0x1, P0 ;  /* 0x00000001ff037807 */ /* 0x004fc80000000000 */
[----:B------:R-:W-:-:S07]  /*1ae0*/  LOP3.LUT R8, R8, R3, RZ, 0x3c, !PT ;  /* 0x0000000308087212 */ /* 0x000fce00078e3cff */
.L_x_23:
[----:B------:R-:W-:Y:S01]  /*1af0*/  UMOV UR6, 0x400 ;  /* 0x0000040000067882 */ /* 0x000fe20000000000 */
[----:B------:R-:W-:Y:S01]  /*1b00*/  SHF.L.U32 R0, R12, 0x1f, RZ ;  /* 0x0000001f0c007819 */ /* 0x000fe200000006ff */
[----:B-1----:R-:W-:Y:S02]  /*1b10*/  ULEA UR6, UR46, UR6, 0x18 ;  /* 0x000000062e067291 */ /* 0x002fe4000f8ec0ff */
[----:B------:R-:W-:Y:S02]  /*1b20*/  UISETP.GE.U32.AND UP0, UPT, UR48, 0xff, UPT ;  /* 0x000000ff3000788c */ /* 0x000fe4000bf06070 */
[----:B------:R-:W-:Y:S02]  /*1b30*/  ULEA UR4, UR5, UR6, 0x3 ;  /* 0x0000000605047291 */ /* 0x000fe4000f8e18ff */
[----:B------:R-:W-:Y:S01]  /*1b40*/  ULEA UR11, UR20, UR47, 0x7 ;  /* 0x0000002f140b7291 */ /* 0x000fe2000f8e38ff */
[----:B------:R-:W-:-:S06]  /*1b50*/  UMOV UR7, URZ ;  /* 0x000000ff00077c82 */ /* 0x000fcc0008000000 */
[----:B------:R1:W2:Y:S01]  /*1b60*/  SYNCS.PHASECHK.TRANS64.TRYWAIT P0, [UR4+0x40], R0 ;  /* 0x00004000ff0075a7 */ /* 0x0002a20008001104 */
[----:B------:R-:W-:-:S04]  /*1b70*/  ULEA.HI UR4, UR16, UR16, URZ, 0x1 ;  /* 0x0000001010047291 */ /* 0x000fc8000f8f08ff */
[----:B------:R-:W-:-:S04]  /*1b80*/  USHF.L.U32 UR4, UR4, 0x7, URZ ;  /* 0x0000000704047899 */ /* 0x000fc800080006ff */
[----:B------:R-:W-:-:S04]  /*1b90*/  ULOP3.LUT UR35, UR4, 0xffffff00, URZ, 0xc0, !UPT ;  /* 0xffffff0004237892 */ /* 0x000fc8000f8ec0ff */
[----:B------:R-:W-:Y:S01]  /*1ba0*/  UIADD3 UR35, UPT, UPT, UR44, UR35, URZ ;  /* 0x000000232c237290 */ /* 0x000fe2000fffe0ff */
[----:B------:R-:W-:Y:S11]  /*1bb0*/  BRA.U !UP0, `(.L_x_25) ;  /* 0x0000000108c47547 */ /* 0x000ff6000b800000 */
[----:B------:R-:W-:Y:S01]  /*1bc0*/  UMOV UR13, UR43 ;  /* 0x0000002b000d7c82 */ /* 0x000fe20008000000 */
[----:B------:R-:W-:Y:S01]  /*1bd0*/  UMOV UR4, UR5 ;  /* 0x0000000500047c82 */ /* 0x000fe20008000000 */
[----:B------:R-:W-:-:S05]  /*1be0*/  UMOV UR34, URZ ;  /* 0x000000ff00227c82 */ /* 0x000fca0008000000 */
.L_x_31:
[----:B------:R-:W-:Y:S01]  /*1bf0*/  ULEA UR33, UR4, UR6, 0x3 ;  /* 0x0000000604217291 */ /* 0x000fe2000f8e18ff */
[----:B--2---:R-:W-:Y:S01]  /*1c00*/  @P3 MOV R2, 0xc000 ;  /* 0x0000c00000023802 */ /* 0x004fe20000000f00 */
[----:B--234-:R-:W-:Y:S10]  /*1c10*/  @P0 BRA `(.L_x_26) ;  /* 0x00000000000c0947 */ /* 0x01cff40003800000 */
[----:B------:R-:W-:-:S04]  /*1c20*/  SHF.L.U32 R3, R12, 0x1f, RZ ;  /* 0x0000001f0c037819 */ /* 0x000fc800000006ff */
[----:B------:R-:W2:Y:S02]  /*1c30*/  SYNCS.PHASECHK.TRANS64.TRYWAIT P0, [UR33+0x40], R3 ;  /* 0x00004003ff0075a7 */ /* 0x000ea40008001121 */
[----:B--2---:R-:W-:Y:S05]  /*1c40*/  @!P0 BRA `(.L_x_27) ;  /* 0x0000007400a88947 */ /* 0x004fea0003800000 */
.L_x_26:
[----:B------:R2:W-:Y:S01]  /*1c50*/  @P3 SYNCS.ARRIVE.TRANS64 RZ, [UR33], R2 ;  /* 0x00000002ffff39a7 */ /* 0x0005e20008000021 */
[----:B------:R-:W-:Y:S02]  /*1c60*/  ULOP3.LUT UR5, UR25, 0x2, URZ, 0xfc, !UPT ;  /* 0x0000000219057892 */ /* 0x000fe4000f8efcff */
[----:B------:R-:W-:Y:S02]  /*1c70*/  UIADD3 UR13, UPT, UPT, UR13, 0x1, URZ ;  /* 0x000000010d0d7890 */ /* 0x000fe4000fffe0ff */
[----:B------:R-:W-:Y:S02]  /*1c80*/  UISETP.NE.AND UP0, UPT, UR5, 0x2, UPT ;  /* 0x000000020500788c */ /* 0x000fe4000bf05270 */
[----:B------:R-:W-:-:S07]  /*1c90*/  UISETP.NE.AND UP2, UPT, UR13, 0x1, UPT ;  /* 0x000000010d00788c */ /* 0x000fce000bf45270 */
[----:B------:R-:W-:Y:S05]  /*1ca0*/  BRA.U UP0, `(.L_x_28) ;  /* 0x0000000100047547 */ /* 0x000fea000b800000 */
[----:B------:R-:W-:Y:S05]  /*1cb0*/  BPT.TRAP 0x1 ;  /* 0x000000040000795c */ /* 0x000fea0000300000 */
.L_x_28:
[----:B------:R-:W-:Y:S04]  /*1cc0*/  BSSY.RECONVERGENT B0, `(.L_x_29) ;  /* 0x0000003000007945 */ /* 0x000fe80003800200 */
[----:B------:R-:W-:Y:S05]  /*1cd0*/  @!P2 BRA `(.L_x_30) ;  /* 0x000000000004a947 */ /* 0x000fea0003800000 */
[----:B------:R-:W-:Y:S05]  /*1ce0*/  BPT.TRAP 0x1 ;  /* 0x000000040000795c */ /* 0x000fea0000300000 */
.L_x_30:
[----:B------:R-:W-:Y:S05]  /*1cf0*/  BSYNC.RECONVERGENT B0 ;  /* 0x0000000000007941 */ /* 0x000fea0003800200 */
.L_x_29:
[----:B------:R-:W-:Y:S02]  /*1d00*/  UIADD3 UR5, UPT, UPT, UR4, 0x1, URZ ;  /* 0x0000000104057890 */ /* 0x000fe4000fffe0ff */
[----:B------:R-:W-:Y:S02]  /*1d10*/  ULEA UR32, UR4, UR24, 0xe ;  /* 0x0000001804207291 */ /* 0x000fe4000f8e70ff */
[----:B------:R-:W-:Y:S02]  /*1d20*/  UISETP.NE.AND UP0, UPT, UR5, 0x8, UPT ;  /* 0x000000080500788c */ /* 0x000fe4000bf05270 */
[----:B------:R-:W-:Y:S02]  /*1d30*/  UIADD3 UR16, UP1, UPT, UR26, 0x80, URZ ;  /* 0x000000801a107890 */ /* 0x000fe4000ff3e0ff */
[----:B------:R-:W-:Y:S02]  /*1d40*/  USEL UR8, URZ, 0x1, UP0 ;  /* 0x00000001ff087887 */ /* 0x000fe40008000000 */
[----:B------:R-:W-:-:S02]  /*1d50*/  USEL UR5, UR5, URZ, UP0 ;  /* 0x000000ff05057287 */ /* 0x000fc40008000000 */
[----:B------:R-:W-:Y:S02]  /*1d60*/  UIADD3 UR14, UP0, UPT, UR26, 0x180, URZ ;  /* 0x000001801a0e7890 */ /* 0x000fe4000ff1e0ff */
[----:B------:R-:W-:Y:S01]  /*1d70*/  LOP3.LUT R12, R12, UR8, RZ, 0x3c, !PT ;  /* 0x000000080c0c7c12 */ /* 0x000fe2000f8e3cff */
[----:B------:R-:W-:Y:S02]  /*1d80*/  ULEA UR8, UR4, UR6, 0xd ;  /* 0x0000000604087291 */ /* 0x000fe4000f8e68ff */
[----:B------:R-:W-:Y:S01]  /*1d90*/  ULEA UR7, UR5, UR6, 0x3 ;  /* 0x0000000605077291 */ /* 0x000fe2000f8e18ff */
[----:B-1----:R-:W-:Y:S01]  /*1da0*/  SHF.L.U32 R0, R12, 0x1f, RZ ;  /* 0x0000001f0c007819 */ /* 0x002fe200000006ff */
[----:B------:R-:W-:Y:S02]  /*1db0*/  ULOP3.LUT UR33, UR33, 0xfefffff8, URZ, 0xc0, !UPT ;  /* 0xfefffff821217892 */ /* 0x000fe4000f8ec0ff */
[----:B------:R-:W-:Y:S02]  /*1dc0*/  UIADD3.X UR17, UPT, UPT, URZ, UR27, URZ, UP1, !UPT ;  /* 0x0000001bff117290 */ /* 0x000fe40008ffe4ff */
[----:B------:R-:W-:-:S02]  /*1dd0*/  UIADD3 UR32, UPT, UPT, UR6, 0x8400, UR32 ;  /* 0x0000840006207890 */ /* 0x000fc4000fffe020 */
[----:B------:R-:W-:Y:S01]  /*1de0*/  UPRMT UR4, URZ, 0x5410, UR21 ;  /* 0x00005410ff047896 */ /* 0x000fe20008000015 */
[----:B------:R3:W4:Y:S01]  /*1df0*/  SYNCS.PHASECHK.TRANS64.TRYWAIT P0, [UR7+0x40], R0 ;  /* 0x00004000ff0075a7 */ /* 0x0007220008001107 */
[----:B------:R-:W-:Y:S02]  /*1e00*/  UIADD3 UR8, UPT, UPT, UR8, 0x28400, URZ ;  /* 0x0002840008087890 */ /* 0x000fe4000fffe0ff */
[----:B------:R-:W-:Y:S01]  /*1e10*/  UIADD3.X UR15, UPT, UPT, URZ, UR27, URZ, UP0, !UPT ;  /* 0x0000001bff0f7290 */ /* 0x000fe200087fe4ff */
[----:B------:R-:W-:Y:S01]  /*1e20*/  UMOV UR18, 0x0 ;  /* 0x0000000000127882 */ /* 0x000fe20000000000 */
[----:B------:R-:W-:Y:S01]  /*1e30*/  UMOV UR19, 0x10000000 ;  /* 0x1000000000137882 */ /* 0x000fe20000000000 */
[----:B------:R-:W-:Y:S01]  /*1e40*/  UMOV UR10, UR34 ;  /* 0x00000022000a7c82 */ /* 0x000fe20008000000 */
[----:B------:R-:W-:Y:S01]  /*1e50*/  UMOV UR12, UR36 ;  /* 0x00000024000c7c82 */ /* 0x000fe20008000000 */
[----:B------:R-:W-:Y:S01]  /*1e60*/  UMOV UR9, UR33 ;  /* 0x0000002100097c82 */ /* 0x000fe20008000000 */
[----:B------:R1:W-:Y:S01]  /*1e70*/  UTMALDG.3D.MULTICAST.2CTA [UR32], [UR16], UR4, desc[UR18] ;  /* 0x00001220100073b4 */ /* 0x0003e20008211804 */
[----:B------:R-:W-:-:S02]  /*1e80*/  UMOV UR7, UR28 ;  /* 0x0000001c00077c82 */ /* 0x000fc40008000000 */
[----:B------:R3:W-:Y:S01]  /*1e90*/  UTMALDG.3D.2CTA [UR8], [UR14], desc[UR18] ;  /* 0x000012080e0075b4 */ /* 0x0007e20008211000 */
[----:B-1----:R-:W-:Y:S01]  /*1ea0*/  UIADD3 UR34, UPT, UPT, UR34, 0x80, URZ ;  /* 0x0000008022227890 */ /* 0x002fe2000fffe0ff */
[----:B------:R-:W-:Y:S01]  /*1eb0*/  UMOV UR4, UR5 ;  /* 0x0000000500047c82 */ /* 0x000fe20008000000 */
[----:B------:R-:W-:Y:S10]  /*1ec0*/  BRA.U UP2, `(.L_x_31) ;  /* 0xfffffffd02487547 */ /* 0x000ff4000b83ffff */
.L_x_25:
[----:B------:R-:W-:Y:S01]  /*1ed0*/  ULEA UR4, UR5, UR6, 0x3 ;  /* 0x0000000605047291 */ /* 0x000fe2000f8e18ff */
[----:B-1-3--:R-:W-:Y:S01]  /*1ee0*/  SHF.L.U32 R0, R12, 0x1f, RZ ;  /* 0x0000001f0c007819 */ /* 0x00afe200000006ff */
[----:B------:R-:W-:Y:S01]  /*1ef0*/  @!P1 SYNCS.ARRIVE.TRANS64.A1T0 RZ, [UR6+0xa8], RZ ;  /* 0x0000a8ffffff99a7 */ /* 0x000fe20008100006 */
[----:B------:R-:W-:-:S06]  /*1f00*/  UISETP.GT.AND UP0, UPT, UR41, UR40, UPT ;  /* 0x000000282900728c */ /* 0x000fcc000bf04270 */
[----:B--2-4-:R1:W2:Y:S03]  /*1f10*/  SYNCS.PHASECHK.TRANS64.TRYWAIT P0, [UR4+0x40], R0 ;  /* 0x00004000ff0075a7 */ /* 0x0142a60008001104 */
[----:B------:R-:W-:Y:S05]  /*1f20*/  BRA.U !UP0, `(.L_x_32) ;  /* 0x0000000108c47547 */ /* 0x000fea000b800000 */
[----:B------:R-:W-:Y:S01]  /*1f30*/  UIADD3 UR13, UPT, UPT, UR45, UR7, URZ ;  /* 0x000000072d0d7290 */ /* 0x000fe2000fffe0ff */
[----:B------:R-:W-:-:S11]  /*1f40*/  UMOV UR4, UR5 ;  /* 0x0000000500047c82 */ /* 0x000fd60008000000 */
.L_x_38:
[----:B------:R-:W-:Y:S01]  /*1f50*/  ULEA UR17, UR4, UR6, 0x3 ;  /* 0x0000000604117291 */ /* 0x000fe2000f8e18ff */
[----:B--2---:R-:W-:Y:S01]  /*1f60*/  @P3 MOV R2, 0xc000 ;  /* 0x0000c00000023802 */ /* 0x004fe20000000f00 */
[----:B--2-4-:R-:W-:Y:S10]  /*1f70*/  @P0 BRA `(.L_x_33) ;  /* 0x00000000000c0947 */ /* 0x014ff40003800000 */
[----:B------:R-:W-:-:S04]  /*1f80*/  SHF.L.U32 R3, R12, 0x1f, RZ ;  /* 0x0000001f0c037819 */ /* 0x000fc800000006ff */
[----:B------:R-:W2:Y:S02]  /*1f90*/  SYNCS.PHASECHK.TRANS64.TRYWAIT P0, [UR17+0x40], R3 ;  /* 0x00004003ff0075a7 */ /* 0x000ea40008001111 */
[----:B--2---:R-:W-:Y:S05]  /*1fa0*/  @!P0 BRA `(.L_x_34) ;  /* 0x0000007000e88947 */ /* 0x004fea0003800000 */
.L_x_33:
[----:B------:R2:W-:Y:S01]  /*1fb0*/  @P3 SYNCS.ARRIVE.TRANS64 RZ, [UR17], R2 ;  /* 0x00000002ffff39a7 */ /* 0x0005e20008000011 */
[----:B------:R-:W-:-:S04]  /*1fc0*/  ULOP3.LUT UR5, UR25, 0x2, URZ, 0xfc, !UPT ;  /* 0x0000000219057892 */ /* 0x000fc8000f8efcff */
[----:B------:R-:W-:-:S09]  /*1fd0*/  UISETP.NE.AND UP0, UPT, UR5, 0x2, UPT ;  /* 0x000000020500788c */ /* 0x000fd2000bf05270 */
[----:B------:R-:W-:Y:S05]  /*1fe0*/  BRA.U UP0, `(.L_x_35) ;  /* 0x0000000100047547 */ /* 0x000fea000b800000 */
[----:B------:R-:W-:Y:S05]  /*1ff0*/  BPT.TRAP 0x1 ;  /* 0x000000040000795c */ /* 0x000fea0000300000 */
.L_x_35:
[----:B------:R-:W-:Y:S04]  /*2000*/  BSSY.RECONVERGENT B0, `(.L_x_36) ;  /* 0x0000003000007945 */ /* 0x000fe80003800200 */
[----:B------:R-:W-:Y:S05]  /*2010*/  @!P2 BRA `(.L_x_37) ;  /* 0x000000000004a947 */ /* 0x000fea0003800000 */
[----:B------:R-:W-:Y:S05]  /*2020*/  BPT.TRAP 0x1 ;  /* 0x000000040000795c */ /* 0x000fea0000300000 */
.L_x_37:
[----:B------:R-:W-:Y:S05]  /*2030*/  BSYNC.RECONVERGENT B0 ;  /* 0x0000000000007941 */ /* 0x000fea0003800200 */
.L_x_36:
[----:B------:R-:W-:Y:S02]  /*2040*/  UIADD3 UR5, UPT, UPT, UR4, 0x1, URZ ;  /* 0x0000000104057890 */ /* 0x000fe4000fffe0ff */
[----:B------:R-:W-:Y:S02]  /*2050*/  ULEA UR16, UR4, UR24, 0xe ;  /* 0x0000001804107291 */ /* 0x000fe4000f8e70ff */
[----:B------:R-:W-:Y:S02]  /*2060*/  UISETP.NE.AND UP0, UPT, UR5, 0x8, UPT ;  /* 0x000000080500788c */ /* 0x000fe4000bf05270 */
[----:B------:R-:W-:Y:S02]  /*2070*/  UIADD3 UR22, UP1, UPT, UR26, 0x80, URZ ;  /* 0x000000801a167890 */ /* 0x000fe4000ff3e0ff */
[----:B------:R-:W-:Y:S02]  /*2080*/  USEL UR9, URZ, 0x1, UP0 ;  /* 0x00000001ff097887 */ /* 0x000fe40008000000 */
[----:B------:R-:W-:-:S02]  /*2090*/  USEL UR5, UR5, URZ, UP0 ;  /* 0x000000ff05057287 */ /* 0x000fc40008000000 */
[----:B------:R-:W-:Y:S02]  /*20a0*/  UIADD3 UR14, UP0, UPT, UR26, 0x180, URZ ;  /* 0x000001801a0e7890 */ /* 0x000fe4000ff1e0ff */
[----:B------:R-:W-:Y:S01]  /*20b0*/  ULEA UR8, UR5, UR6, 0x3 ;  /* 0x0000000605087291 */ /* 0x000fe2000f8e18ff */
[----:B------:R-:W-:Y:S01]  /*20c0*/  LOP3.LUT R12, R12, UR9, RZ, 0x3c, !PT ;  /* 0x000000090c0c7c12 */ /* 0x000fe2000f8e3cff */
[----:B------:R-:W-:Y:S02]  /*20d0*/  USHF.L.U32 UR18, UR7, 0x7, URZ ;  /* 0x0000000707127899 */ /* 0x000fe400080006ff */
[----:B------:R-:W-:Y:S01]  /*20e0*/  ULOP3.LUT UR17, UR17, 0xfefffff8, URZ, 0xc0, !UPT ;  /* 0xfefffff811117892 */ /* 0x000fe2000f8ec0ff */
[----:B-1----:R-:W-:Y:S01]  /*20f0*/  SHF.L.U32 R0, R12, 0x1f, RZ ;  /* 0x0000001f0c007819 */ /* 0x002fe200000006ff */
[----:B------:R-:W-:Y:S02]  /*2100*/  UIADD3 UR16, UPT, UPT, UR6, 0x8400, UR16 ;  /* 0x0000840006107890 */ /* 0x000fe4000fffe010 */
[----:B------:R-:W-:Y:S01]  /*2110*/  UIADD3.X UR23, UPT, UPT, URZ, UR27, URZ, UP1, !UPT ;  /* 0x0000001bff177290 */ /* 0x000fe20008ffe4ff */
[----:B------:R3:W4:Y:S01]  /*2120*/  SYNCS.PHASECHK.TRANS64.TRYWAIT P0, [UR8+0x40], R0 ;  /* 0x00004000ff0075a7 */ /* 0x0007220008001108 */
[----:B------:R-:W-:-:S02]  /*2130*/  ULEA UR8, UR4, UR6, 0xd ;  /* 0x0000000604087291 */ /* 0x000fc4000f8e68ff */
[----:B------:R-:W-:Y:S02]  /*2140*/  UPRMT UR4, URZ, 0x5410, UR21 ;  /* 0x00005410ff047896 */ /* 0x000fe40008000015 */
[----:B------:R-:W-:Y:S02]  /*2150*/  UIADD3 UR8, UPT, UPT, UR8, 0x28400, URZ ;  /* 0x0002840008087890 */ /* 0x000fe4000fffe0ff */
[----:B------:R-:W-:Y:S01]  /*2160*/  UIADD3.X UR15, UPT, UPT, URZ, UR27, URZ, UP0, !UPT ;  /* 0x0000001bff0f7290 */ /* 0x000fe200087fe4ff */
[----:B------:R-:W-:Y:S01]  /*2170*/  UMOV UR30, 0x0 ;  /* 0x00000000001e7882 */ /* 0x000fe20000000000 */
[----:B------:R-:W-:Y:S01]  /*2180*/  UMOV UR31, 0x10000000 ;  /* 0x10000000001f7882 */ /* 0x000fe20000000000 */
[----:B------:R-:W-:Y:S01]  /*2190*/  UMOV UR19, UR35 ;  /* 0x0000002300137c82 */ /* 0x000fe20008000000 */
[----:B------:R-:W-:Y:S01]  /*21a0*/  UMOV UR20, UR36 ;  /* 0x0000002400147c82 */ /* 0x000fe20008000000 */
[----:B------:R-:W-:Y:S01]  /*21b0*/  UMOV UR12, UR36 ;  /* 0x00000024000c7c82 */ /* 0x000fe20008000000 */
[----:B------:R-:W-:Y:S01]  /*21c0*/  UMOV UR9, UR17 ;  /* 0x0000001100097c82 */ /* 0x000fe20008000000 */
[----:B------:R-:W-:Y:S01]  /*21d0*/  UMOV UR10, UR18 ;  /* 0x00000012000a7c82 */ /* 0x000fe20008000000 */
[----:B------:R1:W-:Y:S01]  /*21e0*/  UTMALDG.3D.MULTICAST.2CTA [UR16], [UR22], UR4, desc[UR30] ;  /* 0x00001e10160073b4 */ /* 0x0003e20008211804 */
[----:B------:R-:W-:-:S04]  /*21f0*/  UIADD3 UR7, UPT, UPT, UR7, 0x1, URZ ;  /* 0x0000000107077890 */ /* 0x000fc8000fffe0ff */
[----:B------:R-:W-:Y:S01]  /*2200*/  UISETP.NE.AND UP0, UPT, UR7, UR13, UPT ;  /* 0x0000000d0700728c */ /* 0x000fe2000bf05270 */
[----:B------:R3:W-:Y:S01]  /*2210*/  UTMALDG.3D.2CTA [UR8], [UR14], desc[UR30] ;  /* 0x00001e080e0075b4 */ /* 0x0007e20008211000 */
[----:B-1----:R-:W-:-:S07]  /*2220*/  UMOV UR4, UR5 ;  /* 0x0000000500047c82 */ /* 0x002fce0008000000 */
[----:B---3--:R-:W-:Y:S05]  /*2230*/  BRA.U UP0, `(.L_x_38) ;  /* 0xfffffffd00447547 */ /* 0x008fea000b83ffff */
.L_x_32:
[C---:B------:R-:W-:Y:S01]  /*2240*/  LEA R3, R11.reuse, UR6, 0x3 ;  /* 0x000000060b037c11 */ /* 0x040fe2000f8e18ff */
[----:B------:R-:W-:Y:S01]  /*2250*/  NOP ;  /* 0x0000000000007918 */ /* 0x000fe20000000000 */
[----:B-1----:R-:W-:Y:S02]  /*2260*/  SHF.L.U32 R0, R10, 0x1f, RZ ;  /* 0x0000001f0a007819 */ /* 0x002fe400000006ff */
[----:B------:R-:W-:Y:S02]  /*2270*/  LEA R5, R11, UR6, 0x4 ;  /* 0x000000060b057c11 */ /* 0x000fe4000f8e20ff */
[----:B--2-4-:R-:W1:Y:S02]  /*2280*/  SYNCS.PHASECHK.TRANS64.TRYWAIT P0, [R3+URZ+0xb0], R0 ;  /* 0x0000b000030075a7 */ /* 0x014e6400080011ff */
[----:B-1----:R-:W-:Y:S05]  /*2290*/  @!P0 BRA `(.L_x_39) ;  /* 0x0000007000448947 */ /* 0x002fea0003800000 */
.L_x_130:
[----:B------:R-:W2:Y:S01]  /*22a0*/  LDS.128 R4, [R5+0x140] ;  /* 0x0001400005047984 */ /* 0x000ea20000000c00 */
[----:B------:R-:W-:Y:S01]  /*22b0*/  UISETP.GE.AND UP0, UPT, UR42, 0x1, UPT ;  /* 0x000000012a00788c */ /* 0x000fe2000bf06270 */
[----:B------:R-:W-:Y:S01]  /*22c0*/  @!PT LDS RZ, [RZ] ;  /* 0x00000000fffff984 */ /* 0x000fe20000000800 */
[----:B------:R-:W-:Y:S01]  /*22d0*/  @!PT LDS RZ, [RZ] ;  /* 0x00000000fffff984 */ /* 0x000fe20000000800 */
[----:B------:R-:W-:Y:S01]  /*22e0*/  @!PT LDS RZ, [RZ] ;  /* 0x00000000fffff984 */ /* 0x000fe20000000800 */
[----:B------:R-:W-:Y:S01]  /*22f0*/  @!PT LDS RZ, [RZ] ;  /* 0x00000000fffff984 */ /* 0x000fe20000000800 */
[----:B------:R3:W-:Y:S06]  /*2300*/  MEMBAR.ALL.CTA ;  /* 0x0000000000007992 */ /* 0x0007ec0000008000 */
[----:B---3--:R-:W3:Y:S01]  /*2310*/  FENCE.VIEW.ASYNC.S ;  /* 0x00000000000073c6 */ /* 0x008ee20000000000 */
[----:B--2---:R-:W-:-:S13]  /*2320*/  LOP3.LUT P0, RZ, R6, 0x1, RZ, 0xc0, !PT ;  /* 0x0000000106ff7812 */ /* 0x004fda000780c0ff */
[----:B---3--:R-:W-:Y:S01]  /*2330*/  VOTEU.ANY UP1, P0 ;  /* 0x0000000000ff7886 */ /* 0x008fe20000020100 */
[----:B------:R-:W-:-:S13]  /*2340*/  PLOP3.LUT P0, PT, PT, PT, UP1, 0x80, 0x8 ;  /* 0x000000000008781c */ /* 0x000fda0003f0f018 */
[----:B-1----:R-:W-:Y:S02]  /*2350*/  @P0 LOP3.LUT R0, R5, 0xffff, RZ, 0xc0, !PT ;  /* 0x0000ffff05000812 */ /* 0x002fe400078ec0ff */
[----:B------:R-:W-:Y:S02]  /*2360*/  @P0 MOV R2, R4 ;  /* 0x0000000400020202 */ /* 0x000fe40000000f00 */
[----:B------:R-:W-:Y:S01]  /*2370*/  @P0 R2UR UR7, R0 ;  /* 0x00000000000702ca */ /* 0x000fe200000e0000 */
[----:B------:R-:W-:Y:S01]  /*2380*/  VIADD R0, R3, 0xc0 ;  /* 0x000000c003007836 */ /* 0x000fe20000000000 */
[----:B------:R-:W-:Y:S02]  /*2390*/  @P0 SHF.R.U32.HI R4, RZ, 0x10, R5 ;  /* 0x00000010ff040819 */ /* 0x000fe40000011605 */
[----:B------:R-:W-:Y:S02]  /*23a0*/  @P0 R2UR UR8, R2 ;  /* 0x00000000020802ca */ /* 0x000fe400000e0000 */
[----:B------:R-:W-:-:S02]  /*23b0*/  PRMT R0, RZ, 0x654, R0 ;  /* 0x00000654ff007816 */ /* 0x000fc40000000000 */
[----:B------:R-:W-:Y:S02]  /*23c0*/  @P0 R2UR UR4, R4 ;  /* 0x00000000040402ca */ /* 0x000fe400000e0000 */
[----:B------:R1:W-:Y:S03]  /*23d0*/  SYNCS.ARRIVE.TRANS64.RED.A1T0 RZ, [R0+URZ], RZ ;  /* 0x000000ff00ff79a7 */ /* 0x0003e600081004ff */
[----:B------:R-:W-:-:S04]  /*23e0*/  @UP1 UMOV UR29, UR7 ;  /* 0x00000007001d1c82 */ /* 0x000fc80008000000 */
[----:B------:R-:W-:-:S04]  /*23f0*/  @UP1 UMOV UR37, UR8 ;  /* 0x0000000800251c82 */ /* 0x000fc80008000000 */
[----:B------:R-:W-:Y:S01]  /*2400*/  @UP1 UMOV UR36, UR4 ;  /* 0x0000000400241c82 */ /* 0x000fe20008000000 */
[----:B------:R-:W-:Y:S05]  /*2410*/  BRA.U !UP0, `(.L_x_40) ;  /* 0x0000000108d47547 */ /* 0x000fea000b800000 */
[----:B------:R-:W2:Y:S01]  /*2420*/  LDCU.128 UR12, c[0x0][0xb10] ;  /* 0x00016200ff0c77ac */ /* 0x000ea20008000c00 */
[----:B------:R-:W3:Y:S01]  /*2430*/  LDCU UR30, c[0x0][0xb20] ;  /* 0x00016400ff1e77ac */ /* 0x000ee20008000800 */
[----:B------:R-:W4:Y:S01]  /*2440*/  LDCU UR20, c[0x0][0xb0c] ;  /* 0x00016180ff1477ac */ /* 0x000f220008000800 */
[----:B------:R-:W1:Y:S01]  /*2450*/  LDCU.64 UR10, c[0x0][0xb28] ;  /* 0x00016500ff0a77ac */ /* 0x000e620008000a00 */
[----:B------:R-:W-:Y:S02]  /*2460*/  UISETP.NE.AND UP3, UPT, UR42, 0x1, UPT ;  /* 0x000000012a00788c */ /* 0x000fe4000bf65270 */
[----:B--2---:R-:W-:Y:S02]  /*2470*/  UIMAD.WIDE.U32 UR16, UR38, UR15, URZ ;  /* 0x0000000f261072a5 */ /* 0x004fe4000f8e00ff */
[----:B------:R-:W-:Y:S02]  /*2480*/  UIMAD.WIDE.U32 UR8, UR39, UR12, URZ ;  /* 0x0000000c270872a5 */ /* 0x000fe4000f8e00ff */
[----:B------:R-:W-:-:S02]  /*2490*/  UISETP.NE.AND UP0, UPT, UR14, 0x1, UPT ;  /* 0x000000010e00788c */ /* 0x000fc4000bf05270 */
[----:B------:R-:W-:Y:S01]  /*24a0*/  UIMAD.WIDE.U32 UR22, UR29, UR15, URZ ;  /* 0x0000000f1d1672a5 */ /* 0x000fe2000f8e00ff */
[----:B------:R-:W-:Y:S02]  /*24b0*/  UMOV UR16, UR17 ;  /* 0x0000001100107c82 */ /* 0x000fe40008000000 */
[----:B------:R-:W-:Y:S01]  /*24c0*/  UMOV UR8, UR9 ;  /* 0x0000000900087c82 */ /* 0x000fe20008000000 */
[----:B---3--:R-:W-:Y:S02]  /*24d0*/  USHF.R.U32.HI UR16, URZ, UR30, UR16 ;  /* 0x0000001eff107299 */ /* 0x008fe40008011610 */
[----:B----4-:R-:W-:Y:S02]  /*24e0*/  UISETP.NE.AND UP2, UPT, UR20, 0x1, UPT ;  /* 0x000000011400788c */ /* 0x010fe4000bf45270 */
[----:B------:R-:W-:Y:S02]  /*24f0*/  USHF.R.U32.HI UR8, URZ, UR13, UR8 ;  /* 0x0000000dff087299 */ /* 0x000fe40008011608 */
[----:B------:R-:W-:-:S02]  /*2500*/  USEL UR7, UR38, UR16, !UP0 ;  /* 0x0000001026077287 */ /* 0x000fc4000c000000 */
[----:B------:R-:W-:Y:S02]  /*2510*/  USEL UR8, UR39, UR8, !UP2 ;  /* 0x0000000827087287 */ /* 0x000fe4000d000000 */
[----:B-1----:R-:W-:Y:S01]  /*2520*/  UIMAD.WIDE.U32 UR16, UR7, UR10, URZ ;  /* 0x0000000a071072a5 */ /* 0x002fe2000f8e00ff */
[----:B------:R-:W-:Y:S01]  /*2530*/  UMOV UR4, UR23 ;  /* 0x0000001700047c82 */ /* 0x000fe20008000000 */
[----:B------:R-:W-:Y:S02]  /*2540*/  UIMAD.WIDE.U32 UR18, UR37, UR12, URZ ;  /* 0x0000000c251272a5 */ /* 0x000fe4000f8e00ff */
[----:B------:R-:W-:-:S03]  /*2550*/  UIMAD.WIDE.U32 UR22, UR8, UR10, URZ ;  /* 0x0000000a081672a5 */ /* 0x000fc6000f8e00ff */
[----:B------:R-:W-:Y:S01]  /*2560*/  UMOV UR16, UR17 ;  /* 0x0000001100107c82 */ /* 0x000fe20008000000 */
[----:B------:R-:W-:Y:S02]  /*2570*/  USHF.R.U32.HI UR4, URZ, UR30, UR4 ;  /* 0x0000001eff047299 */ /* 0x000fe40008011604 */
[----:B------:R-:W-:Y:S01]  /*2580*/  @UP3 USHF.R.U32.HI UR7, URZ, UR11, UR16 ;  /* 0x0000000bff073299 */ /* 0x000fe20008011610 */
[----:B------:R-:W-:Y:S01]  /*2590*/  UMOV UR18, UR19 ;  /* 0x0000001300127c82 */ /* 0x000fe20008000000 */
[----:B------:R-:W-:Y:S01]  /*25a0*/  UMOV UR22, UR23 ;  /* 0x0000001700167c82 */ /* 0x000fe20008000000 */
[----:B------:R-:W-:Y:S02]  /*25b0*/  USHF.R.U32.HI UR13, URZ, UR13, UR18 ;  /* 0x0000000dff0d7299 */ /* 0x000fe40008011612 */
[----:B------:R-:W-:Y:S02]  /*25c0*/  USEL UR4, UR29, UR4, !UP0 ;  /* 0x000000041d047287 */ /* 0x000fe4000c000000 */
[----:B------:R-:W-:-:S02]  /*25d0*/  @UP3 USHF.R.U32.HI UR8, URZ, UR11, UR22 ;  /* 0x0000000bff083299 */ /* 0x000fc40008011616 */
[----:B------:R-:W-:Y:S02]  /*25e0*/  UIMAD UR9, UR42, UR7, URZ ;  /* 0x000000072a0972a4 */ /* 0x000fe4000f8e02ff */
[----:B------:R-:W-:Y:S02]  /*25f0*/  USEL UR7, UR37, UR13, !UP2 ;  /* 0x0000000d25077287 */ /* 0x000fe4000d000000 */
[----:B------:R-:W-:Y:S02]  /*2600*/  UIMAD UR12, UR42, UR8, URZ ;  /* 0x000000082a0c72a4 */ /* 0x000fe4000f8e02ff */
[----:B------:R-:W-:Y:S02]  /*2610*/  UISETP.GE.AND UP0, UPT, UR4, UR9, UPT ;  /* 0x000000090400728c */ /* 0x000fe4000bf06270 */
[----:B------:R-:W-:Y:S02]  /*2620*/  UIMAD.WIDE.U32 UR16, UR4, UR10, URZ ;  /* 0x0000000a041072a5 */ /* 0x000fe4000f8e00ff */
[----:B------:R-:W-:-:S02]  /*2630*/  UISETP.GE.OR UP0, UPT, UR7, UR12, UP0 ;  /* 0x0000000c0700728c */ /* 0x000fc40008706670 */
        /* <DEDUP_REMOVED lines=19> */
.L_x_40:
[----:B------:R-:W2:Y:S02]  /*2770*/  LDCU UR4, c[0x0][0xb30] ;  /* 0x00016600ff0477ac */ /* 0x000ea40008000800 */
[----:B--2---:R-:W-:-:S09]  /*2780*/  UISETP.NE.AND UP0, UPT, UR4, 0x1, UPT ;  /* 0x000000010400788c */ /* 0x004fd2000bf05270 */
[----:B------:R-:W-:Y:S05]  /*2790*/  BRA.U UP0, `(.L_x_41) ;  /* 0x0000000100447547 */ /* 0x000fea000b800000 */
[----:B------:R-:W2:Y:S01]  /*27a0*/  LDCU.128 UR12, c[0x0][0xb10] ;  /* 0x00016200ff0c77ac */ /* 0x000ea20008000c00 */
[----:B------:R-:W3:Y:S01]  /*27b0*/  LDCU UR16, c[0x0][0xb0c] ;  /* 0x00016180ff1077ac */ /* 0x000ee20008000800 */
[----:B------:R-:W4:Y:S01]  /*27c0*/  LDCU UR17, c[0x0][0xb20] ;  /* 0x00016400ff1177ac */ /* 0x000f220008000800 */
[----:B--2---:R-:W-:Y:S02]  /*27d0*/  UIMAD.WIDE.U32 UR10, UR37, UR12, URZ ;  /* 0x0000000c250a72a5 */ /* 0x004fe4000f8e00ff */
[----:B------:R-:W-:Y:S02]  /*27e0*/  UIMAD.WIDE.U32 UR8, UR29, UR15, URZ ;  /* 0x0000000f1d0872a5 */ /* 0x000fe4000f8e00ff */
[----:B---3--:R-:W-:Y:S02]  /*27f0*/  UISETP.NE.AND UP2, UPT, UR16, 0x1, UPT ;  /* 0x000000011000788c */ /* 0x008fe4000bf45270 */
[----:B------:R-:W-:Y:S01]  /*2800*/  UISETP.NE.AND UP0, UPT, UR14, 0x1, UPT ;  /* 0x000000010e00788c */ /* 0x000fe2000bf05270 */
[----:B------:R-:W-:-:S02]  /*2810*/  UMOV UR7, UR11 ;  /* 0x0000000b00077c82 */ /* 0x000fc40008000000 */
[----:B------:R-:W-:Y:S01]  /*2820*/  UMOV UR4, UR9 ;  /* 0x0000000900047c82 */ /* 0x000fe20008000000 */
[----:B------:R-:W-:Y:S02]  /*2830*/  USHF.R.U32.HI UR7, URZ, UR13, UR7 ;  /* 0x0000000dff077299 */ /* 0x000fe40008011607 */
[----:B----4-:R-:W-:Y:S02]  /*2840*/  USHF.R.U32.HI UR4, URZ, UR17, UR4 ;  /* 0x00000011ff047299 */ /* 0x010fe40008011604 */
[----:B------:R-:W-:Y:S02]  /*2850*/  USEL UR7, UR37, UR7, !UP2 ;  /* 0x0000000725077287 */ /* 0x000fe4000d000000 */
[----:B------:R-:W-:-:S04]  /*2860*/  USEL UR4, UR29, UR4, !UP0 ;  /* 0x000000041d047287 */ /* 0x000fc8000c000000 */
[----:B------:R-:W-:Y:S02]  /*2870*/  UIADD3 UR8, UPT, UPT, UR7, -UR4, URZ ;  /* 0x8000000407087290 */ /* 0x000fe4000fffe0ff */
[----:B------:R-:W-:Y:S02]  /*2880*/  UIADD3 UR4, UPT, UPT, -UR7, UR4, URZ ;  /* 0x0000000407047290 */ /* 0x000fe4000fffe1ff */
[----:B------:R-:W-:Y:S02]  /*2890*/  UIMAD UR29, UR8, UR14, UR29 ;  /* 0x0000000e081d72a4 */ /* 0x000fe4000f8e021d */
[----:B------:R-:W-:-:S12]  /*28a0*/  UIMAD UR37, UR4, UR16, UR37 ;  /* 0x00000010042572a4 */ /* 0x000fd8000f8e0225 */
.L_x_41:
[----:B------:R-:W-:Y:S01]  /*28b0*/  VIADD R11, R11, 0x1 ;  /* 0x000000010b0b7836 */ /* 0x000fe20000000000 */
[----:B------:R-:W-:Y:S01]  /*28c0*/  R2UR UR4, R142 ;  /* 0x000000008e0472ca */ /* 0x000fe200000e0000 */
[----:B------:R-:W-:Y:S01]  /*28d0*/  UIADD3 UR20, UPT, UPT, UR29, UR63, URZ ;  /* 0x0000003f1d147290 */ /* 0x000fe2000fffe0ff */
[----:B------:R-:W-:Y:S02]  /*28e0*/  PLOP3.LUT P1, PT, PT, PT, PT, 0x80, 0x8 ;  /* 0x000000000008781c */ /* 0x000fe40003f2f070 */
[----:B------:R-:W-:-:S04]  /*28f0*/  ISETP.NE.AND P0, PT, R11, 0x2, PT ;  /* 0x000000020b00780c */ /* 0x000fc80003f05270 */
[----:B------:R-:W-:Y:S02]  /*2900*/  SEL R3, RZ, 0x1, P0 ;  /* 0x00000001ff037807 */ /* 0x000fe40000000000 */
[----:B------:R-:W-:Y:S02]  /*2910*/  SEL R11, R11, RZ, P0 ;  /* 0x000000ff0b0b7207 */ /* 0x000fe40000000000 */
[----:B------:R-:W-:Y:S01]  /*2920*/  LOP3.LUT R10, R10, R3, RZ, 0x3c, !PT ;  /* 0x000000030a0a7212 */ /* 0x000fe200078e3cff */
[----:B------:R-:W-:Y:S01]  /*2930*/  UIADD3 UR16, UPT, UPT, UR37, UR4, URZ ;  /* 0x0000000425107290 */ /* 0x000fe2000fffe0ff */
[----:B------:R-:W-:Y:S11]  /*2940*/  BRA.U UP1, `(.L_x_42) ;  /* 0xfffffff101287547 */ /* 0x000ff6000b83ffff */
[----:B------:R-:W-:Y:S01]  /*2950*/  UIADD3 UR7, UPT, UPT, UR6, 0x40, URZ ;  /* 0x0000004006077890 */ /* 0x000fe2000fffe0ff */
[----:B------:R-:W-:-:S03]  /*2960*/  SHF.L.U32 R3, R12, 0x1f, RZ ;  /* 0x0000001f0c037819 */ /* 0x000fc600000006ff */
[----:B------:R-:W-:-:S09]  /*2970*/  ULEA UR4, UR5, UR7, 0x3 ;  /* 0x0000000705047291 */ /* 0x000fd2000f8e18ff */
[----:B------:R-:W2:Y:S02]  /*2980*/  SYNCS.PHASECHK.TRANS64.TRYWAIT P0, [UR4], R3 ;  /* 0x00000003ff0075a7 */ /* 0x000ea40008001104 */
[----:B--2---:R-:W-:Y:S05]  /*2990*/  @!P0 BRA `(.L_x_43) ;  /* 0x0000006800988947 */ /* 0x004fea0003800000 */
.L_x_132:
[----:B------:R-:W-:-:S04]  /*29a0*/  UIADD3 UR4, UPT, UPT, UR5, 0x1, URZ ;  /* 0x0000000105047890 */ /* 0x000fc8000fffe0ff */
[----:B------:R-:W-:-:S04]  /*29b0*/  UISETP.NE.AND UP0, UPT, UR4, 0x8, UPT ;  /* 0x000000080400788c */ /* 0x000fc8000bf05270 */
[----:B------:R-:W-:Y:S02]  /*29c0*/  USEL UR6, URZ, 0x1, UP0 ;  /* 0x00000001ff067887 */ /* 0x000fe40008000000 */
[----:B------:R-:W-:-:S04]  /*29d0*/  USEL UR4, UR4, URZ, UP0 ;  /* 0x000000ff04047287 */ /* 0x000fc80008000000 */
[----:B------:R-:W-:Y:S01]  /*29e0*/  ULEA UR5, UR4, UR7, 0x3 ;  /* 0x0000000704057291 */ /* 0x000fe2000f8e18ff */
[----:B------:R-:W-:-:S04]  /*29f0*/  LOP3.LUT R2, R12, UR6, RZ, 0x3c, !PT ;  /* 0x000000060c027c12 */ /* 0x000fc8000f8e3cff */
[----:B-1----:R-:W-:-:S04]  /*2a00*/  SHF.L.U32 R3, R2, 0x1f, RZ ;  /* 0x0000001f02037819 */ /* 0x002fc800000006ff */
[----:B------:R-:W1:Y:S02]  /*2a10*/  SYNCS.PHASECHK.TRANS64.TRYWAIT P0, [UR5], R3 ;  /* 0x00000003ff0075a7 */ /* 0x000e640008001105 */
[----:B-1----:R-:W-:Y:S05]  /*2a20*/  @!P0 BRA `(.L_x_44) ;  /* 0x00000068008c8947 */ /* 0x002fea0003800000 */
.L_x_134:
        /* <DEDUP_REMOVED lines=9> */
.L_x_136:
        /* <DEDUP_REMOVED lines=9> */
.L_x_138:
        /* <DEDUP_REMOVED lines=9> */
.L_x_140:
        /* <DEDUP_REMOVED lines=9> */
.L_x_142:
        /* <DEDUP_REMOVED lines=9> */
.L_x_144:
[----:B------:R-:W-:-:S04]  /*2d00*/  UIADD3 UR4, UPT, UPT, UR4, 0x1, URZ ;  /* 0x0000000104047890 */ /* 0x000fc8000fffe0ff */
[----:B------:R-:W-:-:S04]  /*2d10*/  UISETP.NE.AND UP0, UPT, UR4, 0x8, UPT ;  /* 0x000000080400788c */ /* 0x000fc8000bf05270 */
[----:B------:R-:W-:Y:S02]  /*2d20*/  USEL UR5, URZ, 0x1, UP0 ;  /* 0x00000001ff057887 */ /* 0x000fe40008000000 */
[----:B------:R-:W-:-:S04]  /*2d30*/  USEL UR4, UR4, URZ, UP0 ;  /* 0x000000ff04047287 */ /* 0x000fc80008000000 */
[----:B------:R-:W-:Y:S01]  /*2d40*/  ULEA UR4, UR4, UR7, 0x3 ;  /* 0x0000000704047291 */ /* 0x000fe2000f8e18ff */
[----:B-1----:R-:W-:-:S04]  /*2d50*/  LOP3.LUT R3, R2, UR5, RZ, 0x3c, !PT ;  /* 0x0000000502037c12 */ /* 0x002fc8000f8e3cff */
[----:B------:R-:W-:Y:S01]  /*2d60*/  SHF.L.U32 R3, R3, 0x1f, RZ ;  /* 0x0000001f03037819 */ /* 0x000fe200000006ff */
[----:B------:R-:W-:-:S07]  /*2d70*/  IMAD.U32 R0, RZ, RZ, UR4 ;  /* 0x00000004ff007e24 */ /* 0x000fce000f8e00ff */
.L_x_50:
[----:B-1----:R1:W2:Y:S02]  /*2d80*/  SYNCS.PHASECHK.TRANS64.TRYWAIT P0, [R0+URZ], R3 ;  /* 0x00000003000075a7 */ /* 0x0022a400080011ff */
[----:B--2---:R-:W-:Y:S05]  /*2d90*/  @!P0 NANOSLEEP.SYNCS 0x989680 ;  /* 0x009896800000895d */ /* 0x004fea0003900000 */
[----:B------:R-:W2:Y:S02]  /*2da0*/  @!P0 SYNCS.PHASECHK.TRANS64 P0, [R0+URZ], R3 ;  /* 0x00000003000085a7 */ /* 0x000ea400080010ff */
[----:B--2---:R-:W-:Y:S05]  /*2db0*/  @P0 EXIT ;  /* 0x000000000000094d */ /* 0x004fea0003800000 */
[----:B------:R-:W-:Y:S05]  /*2dc0*/  BRA `(.L_x_50) ;  /* 0xfffffffc00ec7947 */ /* 0x000fea000383ffff */
.L_x_22:
[----:B------:R-:W-:-:S04]  /*2dd0*/  UISETP.NE.AND UP0, UPT, UR46, URZ, UPT ;  /* 0x000000ff2e00728c */ /* 0x000fc8000bf05270 */
[----:B------:R-:W-:-:S09]  /*2de0*/  UISETP.NE.OR UP0, UPT, UR18, 0x1, UP0 ;  /* 0x000000011200788c */ /* 0x000fd20008705670 */
[----:B------:R-:W-:Y:S05]  /*2df0*/  BRA.U UP0, `(.L_x_51) ;  /* 0x0000000500487547 */ /* 0x000fea000b800000 */
[----:B------:R-:W-:Y:S01]  /*2e00*/  ISETP.GE.U32.AND P2, PT, R0, 0x4, PT ;  /* 0x000000040000780c */ /* 0x000fe20003f46070 */
[----:B------:R-:W-:Y:S01]  /*2e10*/  IMAD.MOV.U32 R12, RZ, RZ, 0x1 ;  /* 0x00000001ff0c7424 */ /* 0x000fe200078e00ff */
[----:B------:R-:W-:Y:S02]  /*2e20*/  CS2R R10, SRZ ;  /* 0x00000000000a7805 */ /* 0x000fe4000001ff00 */
[----:B------:R-:W-:Y:S01]  /*2e30*/  CS2R R8, SRZ ;  /* 0x0000000000087805 */ /* 0x000fe2000001ff00 */
[----:B------:R-:W-:Y:S01]  /*2e40*/  UMOV UR6, 0x400 ;  /* 0x0000040000067882 */ /* 0x000fe20000000000 */
[----:B------:R-:W-:Y:S01]  /*2e50*/  UMOV UR5, URZ ;  /* 0x000000ff00057c82 */ /* 0x000fe20008000000 */
[----:B------:R-:W-:-:S12]  /*2e60*/  ULEA UR6, UR46, UR6, 0x18 ;  /* 0x000000062e067291 */ /* 0x000fd8000f8ec0ff */
.L_x_55:
[----:B------:R-:W-:Y:S02]  /*2e70*/  LEA R2, R8, UR6, 0x3 ;  /* 0x0000000608027c11 */ /* 0x000fe4000f8e18ff */
[----:B------:R-:W-:-:S03]  /*2e80*/  SHF.L.U32 R5, R9, 0x1f, RZ ;  /* 0x0000001f09057819 */ /* 0x000fc600000006ff */
[----:B------:R-:W-:Y:S01]  /*2e90*/  VIADD R4, R2, 0x120 ;  /* 0x0000012002047836 */ /* 0x000fe20000000000 */
[----:B------:R-:W1:Y:S02]  /*2ea0*/  SYNCS.PHASECHK.TRANS64.TRYWAIT P0, [R2+URZ+0x110], R5 ;  /* 0x00011005020075a7 */ /* 0x000e6400080011ff */
[----:B-1----:R-:W-:Y:S05]  /*2eb0*/  @!P0 BRA `(.L_x_52) ;  /* 0x0000006400f88947 */ /* 0x002fea0003800000 */
.L_x_145:
[----:B------:R-:W-:Y:S01]  /*2ec0*/  ULEA UR4, UR5, UR6, 0x3 ;  /* 0x0000000605047291 */ /* 0x000fe2000f8e18ff */
[----:B------:R-:W-:Y:S02]  /*2ed0*/  PRMT R4, RZ, 0x654, R4 ;  /* 0x00000654ff047816 */ /* 0x000fe40000000004 */
[----:B-1----:R-:W-:Y:S01]  /*2ee0*/  SHF.L.U32 R5, R12, 0x1f, RZ ;  /* 0x0000001f0c057819 */ /* 0x002fe200000006ff */
[----:B------:R-:W-:Y:S01]  /*2ef0*/  UIADD3 UR7, UPT, UPT, UR4, 0xb0, URZ ;  /* 0x000000b004077890 */ /* 0x000fe2000fffe0ff */
[----:B------:R1:W-:Y:S05]  /*2f00*/  SYNCS.ARRIVE.TRANS64.RED.A1T0 RZ, [R4+URZ], RZ ;  /* 0x000000ff04ff79a7 */ /* 0x0003ea00081004ff */
[----:B------:R-:W-:Y:S01]  /*2f10*/  IMAD.U32 R7, RZ, RZ, UR7 ;  /* 0x00000007ff077e24 */ /* 0x000fe2000f8e00ff */
[----:B------:R-:W2:Y:S04]  /*2f20*/  SYNCS.PHASECHK.TRANS64.TRYWAIT P0, [UR4+0xc0], R5 ;  /* 0x0000c005ff0075a7 */ /* 0x000ea80008001104 */
[----:B------:R-:W-:Y:S01]  /*2f30*/  PRMT R6, R0, 0x654, R7 ;  /* 0x0000065400067816 */ /* 0x000fe20000000007 */
[----:B-1----:R-:W-:Y:S01]  /*2f40*/  @!P2 IMAD.MOV.U32 R4, RZ, RZ, 0x10 ;  /* 0x00000010ff04a424 */ /* 0x002fe200078e00ff */
[----:B--2---:R-:W-:Y:S06]  /*2f50*/  @!P0 BRA `(.L_x_53) ;  /* 0x0000006400e48947 */ /* 0x004fec0003800000 */
.L_x_147:
[----:B------:R-:W-:Y:S01]  /*2f60*/  ULEA UR8, UR5, UR6, 0x4 ;  /* 0x0000000605087291 */ /* 0x000fe2000f8e20ff */
[----:B------:R-:W-:Y:S01]  /*2f70*/  SEL R3, R6, R3, !P2 ;  /* 0x0000000306037207 */ /* 0x000fe20005000000 */
[----:B------:R-:W-:Y:S01]  /*2f80*/  UIADD3 UR9, UPT, UPT, UR4, 0xb0, URZ ;  /* 0x000000b004097890 */ /* 0x000fe2000fffe0ff */
[----:B-1----:R-:W-:Y:S01]  /*2f90*/  LEA R2, R11, UR6, 0x3 ;  /* 0x000000060b027c11 */ /* 0x002fe2000f8e18ff */
[----:B------:R-:W-:Y:S01]  /*2fa0*/  UIADD3 UR8, UPT, UPT, UR8, 0x140, URZ ;  /* 0x0000014008087890 */ /* 0x000fe2000fffe0ff */
[----:B------:R-:W-:Y:S01]  /*2fb0*/  SHF.L.U32 R5, R10, 0x1f, RZ ;  /* 0x0000001f0a057819 */ /* 0x000fe200000006ff */
[----:B------:R1:W-:Y:S01]  /*2fc0*/  @!P2 SYNCS.ARRIVE.TRANS64.RED RZ, [R3+URZ], R4 ;  /* 0x0000000403ffa9a7 */ /* 0x0003e200080004ff */
[----:B------:R-:W-:Y:S01]  /*2fd0*/  UIADD3 UR4, UPT, UPT, UR5, 0x1, URZ ;  /* 0x0000000105047890 */ /* 0x000fe2000fffe0ff */
[----:B------:R-:W-:-:S03]  /*2fe0*/  VIADD R8, R8, 0x1 ;  /* 0x0000000108087836 */ /* 0x000fc60000000000 */
[----:B------:R-:W-:Y:S02]  /*2ff0*/  UISETP.NE.AND UP0, UPT, UR4, 0x2, UPT ;  /* 0x000000020400788c */ /* 0x000fe4000bf05270 */
[----:B------:R-:W-:Y:S06]  /*3000*/  UGETNEXTWORKID.BROADCAST [UR8], [UR9] ;  /* 0x00000000080073ca */ /* 0x000fec0008000100 */
[----:B------:R-:W-:Y:S01]  /*3010*/  USEL UR7, URZ, 0x1, UP0 ;  /* 0x00000001ff077887 */ /* 0x000fe20008000000 */
[----:B------:R-:W-:Y:S01]  /*3020*/  ISETP.NE.AND P0, PT, R8, 0x2, PT ;  /* 0x000000020800780c */ /* 0x000fe20003f05270 */
[----:B------:R-:W-:Y:S01]  /*3030*/  USEL UR5, UR4, URZ, UP0 ;  /* 0x000000ff04057287 */ /* 0x000fe20008000000 */
[----:B------:R-:W2:Y:S03]  /*3040*/  SYNCS.PHASECHK.TRANS64.TRYWAIT P1, [R2+URZ+0xb0], R5 ;  /* 0x0000b005020075a7 */ /* 0x000ea600080211ff */
[----:B------:R-:W-:Y:S01]  /*3050*/  LOP3.LUT R12, R12, UR7, RZ, 0x3c, !PT ;  /* 0x000000070c0c7c12 */ /* 0x000fe2000f8e3cff */
[----:B-12---:R-:W-:Y:S07]  /*3060*/  @!P1 BRA `(.L_x_54) ;  /* 0x0000006400b89947 */ /* 0x006fee0003800000 */
.L_x_148:
[C---:B------:R-:W-:Y:S01]  /*3070*/  LEA R4, R11.reuse, UR6, 0x4 ;  /* 0x000000060b047c11 */ /* 0x040fe2000f8e20ff */
[----:B-1----:R-:W-:Y:S01]  /*3080*/  VIADD R2, R2, 0xc0 ;  /* 0x000000c002027836 */ /* 0x002fe20000000000 */
[----:B------:R-:W-:Y:S01]  /*3090*/  SEL R8, R8, RZ, P0 ;  /* 0x000000ff08087207 */ /* 0x000fe20000000000 */
[----:B------:R-:W-:-:S03]  /*30a0*/  VIADD R11, R11, 0x1 ;  /* 0x000000010b0b7836 */ /* 0x000fc60000000000 */
[----:B------:R-:W1:Y:S01]  /*30b0*/  LDS.128 R4, [R4+0x140] ;  /* 0x0001400004047984 */ /* 0x000e620000000c00 */
[----:B------:R-:W-:Y:S02]  /*30c0*/  PRMT R2, RZ, 0x654, R2 ;  /* 0x00000654ff027816 */ /* 0x000fe40000000002 */
[C---:B------:R-:W-:Y:S01]  /*30d0*/  ISETP.NE.AND P1, PT, R11.reuse, 0x2, PT ;  /* 0x000000020b00780c */ /* 0x040fe20003f25270 */
[----:B------:R-:W-:Y:S01]  /*30e0*/  @!PT LDS RZ, [RZ] ;  /* 0x00000000fffff984 */ /* 0x000fe20000000800 */
[----:B------:R-:W-:Y:S01]  /*30f0*/  @!PT LDS RZ, [RZ] ;  /* 0x00000000fffff984 */ /* 0x000fe20000000800 */
[----:B------:R-:W-:Y:S01]  /*3100*/  @!PT LDS RZ, [RZ] ;  /* 0x00000000fffff984 */ /* 0x000fe20000000800 */
[----:B------:R-:W-:Y:S01]  /*3110*/  @!PT LDS RZ, [RZ] ;  /* 0x00000000fffff984 */ /* 0x000fe20000000800 */
[----:B------:R2:W-:Y:S06]  /*3120*/  MEMBAR.ALL.CTA ;  /* 0x0000000000007992 */ /* 0x0005ec0000008000 */
[----:B--2---:R-:W2:Y:S01]  /*3130*/  FENCE.VIEW.ASYNC.S ;  /* 0x00000000000073c6 */ /* 0x004ea20000000000 */
[----:B------:R-:W-:Y:S01]  /*3140*/  SEL R11, R11, RZ, P1 ;  /* 0x000000ff0b0b7207 */ /* 0x000fe20000800000 */
[----:B--2---:R2:W-:Y:S01]  /*3150*/  SYNCS.ARRIVE.TRANS64.RED.A1T0 RZ, [R2+URZ], RZ ;  /* 0x000000ff02ff79a7 */ /* 0x0045e200081004ff */
[----:B-1----:R-:W-:-:S02]  /*3160*/  LOP3.LUT P3, RZ, R6, 0x1, RZ, 0xc0, !PT ;  /* 0x0000000106ff7812 */ /* 0x002fc4000786c0ff */
[----:B------:R-:W-:-:S04]  /*3170*/  SEL R5, RZ, 0x1, P1 ;  /* 0x00000001ff057807 */ /* 0x000fc80000800000 */
[----:B------:R-:W-:Y:S02]  /*3180*/  LOP3.LUT R10, R10, R5, RZ, 0x3c, !PT ;  /* 0x000000050a0a7212 */ /* 0x000fe400078e3cff */
[----:B--2---:R-:W-:-:S04]  /*3190*/  SEL R2, RZ, 0x1, P0 ;  /* 0x00000001ff027807 */ /* 0x004fc80000000000 */
[----:B------:R-:W-:Y:S01]  /*31a0*/  LOP3.LUT R9, R9, R2, RZ, 0x3c, !PT ;  /* 0x0000000209097212 */ /* 0x000fe200078e3cff */
[----:B------:R-:W-:Y:S06]  /*31b0*/  @P3 BRA `(.L_x_55) ;  /* 0xfffffffc002c3947 */ /* 0x000fec000383ffff */
[----:B------:R-:W-:Y:S01]  /*31c0*/  ULEA UR4, UR5, UR6, 0x3 ;  /* 0x0000000605047291 */ /* 0x000fe2000f8e18ff */
[----:B------:R-:W-:-:S08]  /*31d0*/  SHF.L.U32 R3, R12, 0x1f, RZ ;  /* 0x0000001f0c037819 */ /* 0x000fd000000006ff */
[----:B------:R-:W1:Y:S02]  /*31e0*/  SYNCS.PHASECHK.TRANS64 P0, [UR4+0xc0], R3 ;  /* 0x0000c003ff0075a7 */ /* 0x000e640008001004 */
[----:B-1----:R-:W-:Y:S05]  /*31f0*/  @P0 BRA `(.L_x_56) ;  /* 0x0000000000080947 */ /* 0x002fea0003800000 */
[----:B------:R-:W1:Y:S02]  /*3200*/  SYNCS.PHASECHK.TRANS64.TRYWAIT P0, [UR4+0xc0], R3 ;  /* 0x0000c003ff0075a7 */ /* 0x000e640008001104 */
[----:B-1----:R-:W-:Y:S05]  /*3210*/  @!P0 BRA `(.L_x_57) ;  /* 0x0000006400608947 */ /* 0x002fea0003800000 */
.L_x_56:
[----:B------:R-:W-:-:S04]  /*3220*/  UIADD3 UR7, UPT, UPT, UR5, 0x1, URZ ;  /* 0x0000000105077890 */ /* 0x000fc8000fffe0ff */
[----:B------:R-:W-:-:S04]  /*3230*/  UISETP.NE.AND UP0, UPT, UR7, 0x2, UPT ;  /* 0x000000020700788c */ /* 0x000fc8000bf05270 */
[----:B------:R-:W-:Y:S02]  /*3240*/  USEL UR8, URZ, 0x1, UP0 ;  /* 0x00000001ff087887 */ /* 0x000fe40008000000 */
[----:B------:R-:W-:-:S04]  /*3250*/  USEL UR7, UR7, URZ, UP0 ;  /* 0x000000ff07077287 */ /* 0x000fc80008000000 */
[----:B------:R-:W-:Y:S01]  /*3260*/  ULEA UR7, UR7, UR6, 0x3 ;  /* 0x0000000607077291 */ /* 0x000fe2000f8e18ff */
[----:B-1----:R-:W-:-:S04]  /*3270*/  LOP3.LUT R3, R12, UR8, RZ, 0x3c, !PT ;  /* 0x000000080c037c12 */ /* 0x002fc8000f8e3cff */
[----:B------:R-:W-:-:S04]  /*3280*/  SHF.L.U32 R0, R3, 0x1f, RZ ;  /* 0x0000001f03007819 */ /* 0x000fc800000006ff */
[----:B------:R-:W1:Y:S02]  /*3290*/  SYNCS.PHASECHK.TRANS64 P0, [UR7+0xc0], R0 ;  /* 0x0000c000ff0075a7 */ /* 0x000e640008001007 */
[----:B-1----:R-:W-:Y:S05]  /*32a0*/  @P0 EXIT ;  /* 0x000000000000094d */ /* 0x002fea0003800000 */
[----:B------:R-:W-:Y:S02]  /*32b0*/  SHF.L.U32 R3, R3, 0x1f, RZ ;  /* 0x0000001f03037819 */ /* 0x000fe400000006ff */
[----:B------:R-:W-:-:S07]  /*32c0*/  MOV R0, UR7 ;  /* 0x0000000700007c02 */ /* 0x000fce0008000f00 */
.L_x_58:
[----:B-1----:R1:W2:Y:S02]  /*32d0*/  SYNCS.PHASECHK.TRANS64.TRYWAIT P0, [R0+URZ+0xc0], R3 ;  /* 0x0000c003000075a7 */ /* 0x0022a400080011ff */
[----:B--2---:R-:W-:Y:S05]  /*32e0*/  @!P0 NANOSLEEP.SYNCS 0x989680 ;  /* 0x009896800000895d */ /* 0x004fea0003900000 */
[----:B------:R-:W2:Y:S02]  /*32f0*/  @!P0 SYNCS.PHASECHK.TRANS64 P0, [R0+URZ+0xc0], R3 ;  /* 0x0000c003000085a7 */ /* 0x000ea400080010ff */
[----:B--2---:R-:W-:Y:S05]  /*3300*/  @P0 EXIT ;  /* 0x000000000000094d */ /* 0x004fea0003800000 */
[----:B------:R-:W-:Y:S05]  /*3310*/  BRA `(.L_x_58) ;  /* 0xfffffffc00ec7947 */ /* 0x000fea000383ffff */
.L_x_51:
[----:B------:R-:W-:Y:S05]  /*3320*/  BRA.U UP4, `(.L_x_59) ;  /* 0x0000001104d87547 */ /* 0x000fea000b800000 */
[----:B------:R-:W-:Y:S01]  /*3330*/  UMOV UR4, 0x40 ;  /* 0x0000004000047882 */ /* 0x000fe20000000000 */
[----:B------:R-:W-:Y:S01]  /*3340*/  NOP ;  /* 0x0000000000007918 */ /* 0x000fe20000000000 */
[----:B------:R-:W-:Y:S01]  /*3350*/  ULEA UR5, UR46, UR4, 0x18 ;  /* 0x000000042e057291 */ /* 0x000fe2000f8ec0ff */
[----:B------:R-:W-:Y:S02]  /*3360*/  UMOV UR6, 0x400 ;  /* 0x0000040000067882 */ /* 0x000fe40000000000 */
[----:B------:R-:W-:-:S06]  /*3370*/  ULEA UR6, UR46, UR6, 0x18 ;  /* 0x000000062e067291 */ /* 0x000fcc000f8ec0ff */
[----:B------:R-:W1:Y:S02]  /*3380*/  LDS.U8 R0, [UR5+0x1c] ;  /* 0x00001c05ff007984 */ /* 0x000e640008000000 */
[----:B-1----:R-:W-:-:S13]  /*3390*/  ISETP.NE.AND P0, PT, R0, RZ, PT ;  /* 0x000000ff0000720c */ /* 0x002fda0003f05270 */
[----:B------:R-:W-:Y:S05]  /*33a0*/  @P0 BRA `(.L_x_60) ;  /* 0x0000000400080947 */ /* 0x000fea0003800000 */
[----:B------:R-:W-:Y:S02]  /*33b0*/  UISETP.NE.U32.AND UP1, UPT, UR45, 0x1, UPT ;  /* 0x000000012d00788c */ /* 0x000fe4000bf25070 */
[----:B------:R-:W-:-:S07]  /*33c0*/  UIADD3 UR7, UPT, UPT, UR5, 0x8, URZ ;  /* 0x0000000805077890 */ /* 0x000fce000fffe0ff */
[----:B------:R-:W-:Y:S05]  /*33d0*/  BRA.U !UP1, `(.L_x_61) ;  /* 0x00000001099c7547 */ /* 0x000fea000b800000 */
[----:B------:R-:W-:Y:S01]  /*33e0*/  ELECT P0, URZ, PT ;  /* 0x0000000000ff782f */ /* 0x000fe20003800000 */
[----:B------:R-:W-:-:S12]  /*33f0*/  BSSY B0, `(.L_x_61) ;  /* 0x0000025000007945 */ /* 0x000fd80003800000 */
[----:B------:R-:W-:Y:S05]  /*3400*/  @!P0 BRA `(.L_x_62) ;  /* 0x00000000008c8947 */ /* 0x000fea0003800000 */
[----:B------:R-:W-:-:S05]  /*3410*/  UMOV UR4, 0x10 ;  /* 0x0000001000047882 */ /* 0x000fca0000000000 */
[----:B------:R-:W-:Y:S04]  /*3420*/  DEPBAR.LE SB1, 0x36 ;  /* 0x00009d800000791a */ /* 0x000fe80000000000 */
[----:B------:R-:W1:Y:S02]  /*3430*/  UTCATOMSWS.2CTA.FIND_AND_SET.ALIGN UP0, UR4, UR4 ;  /* 0x00000004000475e3 */ /* 0x000e640008200800 */
[----:B-1----:R-:W-:Y:S01]  /*3440*/  MOV R11, UR4 ;  /* 0x00000004000b7c02 */ /* 0x002fe20008000f00 */
[----:B------:R-:W-:Y:S06]  /*3450*/  BRA.U UP0, `(.L_x_63) ;  /* 0x0000000100187547 */ /* 0x000fec000b800000 */
.L_x_64:
[----:B------:R-:W-:Y:S05]  /*3460*/  NANOSLEEP 0x64 ;  /* 0x000000640000795d */ /* 0x000fea0003800000 */
[----:B------:R-:W-:-:S05]  /*3470*/  UMOV UR4, 0x10 ;  /* 0x0000001000047882 */ /* 0x000fca0000000000 */
[----:B------:R-:W-:Y:S04]  /*3480*/  DEPBAR.LE SB1, 0x36 ;  /* 0x00009d800000791a */ /* 0x000fe80000000000 */
[----:B------:R-:W1:Y:S02]  /*3490*/  UTCATOMSWS.2CTA.FIND_AND_SET.ALIGN UP0, UR4, UR4 ;  /* 0x00000004000475e3 */ /* 0x000e640008200800 */
[----:B-1----:R-:W-:Y:S01]  /*34a0*/  MOV R11, UR4 ;  /* 0x00000004000b7c02 */ /* 0x002fe20008000f00 */
[----:B------:R-:W-:Y:S05]  /*34b0*/  BRA.U !UP0, `(.L_x_64) ;  /* 0xfffffffd08e87547 */ /* 0x000fea000b83ffff */
.L_x_63:
[----:B------:R-:W1:Y:S01]  /*34c0*/  LDS R7, [UR5+0x10] ;  /* 0x00001005ff077984 */ /* 0x000e620008000800 */
[----:B------:R-:W-:Y:S01]  /*34d0*/  IMAD.U32 R5, RZ, RZ, UR6 ;  /* 0x00000006ff057e24 */ /* 0x000fe2000f8e00ff */
[----:B------:R-:W-:-:S03]  /*34e0*/  MOV R4, UR47 ;  /* 0x0000002f00047c02 */ /* 0x000fc60008000f00 */
[----:B------:R-:W-:Y:S01]  /*34f0*/  VIADD R5, R5, 0x160 ;  /* 0x0000016005057836 */ /* 0x000fe20000000000 */
[----:B-1----:R-:W-:-:S04]  /*3500*/  SHF.L.U32 R7, R7, 0x1f, RZ ;  /* 0x0000001f07077819 */ /* 0x002fc800000006ff */
[----:B------:R-:W1:Y:S02]  /*3510*/  SYNCS.PHASECHK.TRANS64.TRYWAIT P0, [UR5+0x8], R7 ;  /* 0x00000807ff0075a7 */ /* 0x000e640008001105 */
[----:B-1----:R-:W-:Y:S05]  /*3520*/  @P0 BRA `(.L_x_65) ;  /* 0x0000000000080947 */ /* 0x002fea0003800000 */
[----:B------:R-:W1:Y:S02]  /*3530*/  SYNCS.PHASECHK.TRANS64.TRYWAIT P0, [UR5+0x8], R7 ;  /* 0x00000807ff0075a7 */ /* 0x000e640008001105 */
[----:B-1----:R-:W-:Y:S05]  /*3540*/  @!P0 BRA `(.L_x_66) ;  /* 0x0000006000ac8947 */ /* 0x002fea0003800000 */
.L_x_65:
[----:B-1----:R-:W-:Y:S01]  /*3550*/  HFMA2 R0, -RZ, RZ, 0, 5.9604644775390625e-08 ;  /* 0x00000001ff007431 */ /* 0x002fe200000001ff */
[----:B------:R-:W-:Y:S01]  /*3560*/  UPRMT UR4, UR47, 0x654, UR7 ;  /* 0x000006542f047896 */ /* 0x000fe20008000007 */
[----:B------:R-:W-:Y:S01]  /*3570*/  IMAD.MOV.U32 R8, RZ, RZ, 0xffff ;  /* 0x0000ffffff087424 */ /* 0x000fe200078e00ff */
[----:B------:R-:W-:Y:S01]  /*3580*/  PRMT R4, R4, 0x654, R5 ;  /* 0x0000065404047816 */ /* 0x000fe20000000005 */
[----:B------:R-:W-:Y:S02]  /*3590*/  IMAD.MOV.U32 R6, RZ, RZ, 0x4 ;  /* 0x00000004ff067424 */ /* 0x000fe400078e00ff */
[----:B------:R-:W-:Y:S01]  /*35a0*/  IMAD.SHL.U32 R9, R11, 0x20, RZ ;  /* 0x000000200b097824 */ /* 0x000fe200078e00ff */
[----:B------:R-:W-:Y:S02]  /*35b0*/  MOV R5, UR4 ;  /* 0x0000000400057c02 */ /* 0x000fe40008000f00 */
[-C--:B------:R-:W-:Y:S01]  /*35c0*/  SHF.L.U32 R8, R8, R11.reuse, RZ ;  /* 0x0000000b08087219 */ /* 0x080fe200000006ff */
[----:B------:R1:W-:Y:S01]  /*35d0*/  SYNCS.ARRIVE.TRANS64.RED RZ, [UR4], R6 ;  /* 0x00000006ffff79a7 */ /* 0x0003e20008000404 */
[----:B------:R-:W-:Y:S01]  /*35e0*/  SHF.L.U32 R7, R0, R11, RZ ;  /* 0x0000000b00077219 */ /* 0x000fe200000006ff */
[----:B------:R1:W-:Y:S04]  /*35f0*/  STS [UR6+0x160], R9 ;  /* 0x00016009ff007988 */ /* 0x0003e80008000806 */
[----:B------:R1:W-:Y:S04]  /*3600*/  STAS [R4.64], R11 ;  /* 0x0000000b04007dbd */ /* 0x0003e8000c0008ff */
[----:B------:R1:W-:Y:S04]  /*3610*/  ATOMS.OR RZ, [UR5+0x14], R8 ;  /* 0x00001408ffff798c */ /* 0x0003e8000b000005 */
[----:B------:R1:W-:Y:S04]  /*3620*/  ATOMS.OR RZ, [UR5+0x18], R7 ;  /* 0x00001807ffff798c */ /* 0x0003e8000b000005 */
[----:B------:R1:W-:Y:S02]  /*3630*/  ATOMS.XOR RZ, [UR5+0x10], R0 ;  /* 0x00001000ffff798c */ /* 0x0003e4000b800005 */
.L_x_62:
[----:B------:R-:W-:Y:S05]  /*3640*/  BSYNC B0 ;  /* 0x0000000000007941 */ /* 0x000fea0003800000 */
.L_x_61:
[----:B------:R-:W-:Y:S05]  /*3650*/  BRA.U UP1, `(.L_x_67) ;  /* 0x00000001016c7547 */ /* 0x000fea000b800000 */
[----:B------:R-:W-:-:S03]  /*3660*/  UMOV UR4, 0xffffffff ;  /* 0xffffffff00047882 */ /* 0x000fc60000000000 */
[----:B------:R-:W-:Y:S05]  /*3670*/  BRA.DIV UR4, `(.L_x_68) ;  /* 0x0000006204787947 */ /* 0x000fea000b800000 */
[----:B------:R-:W-:-:S13]  /*3680*/  ELECT P0, URZ, PT ;  /* 0x0000000000ff782f */ /* 0x000fda0003800000 */
.L_x_152:
[----:B------:R-:W-:Y:S05]  /*3690*/  @!P0 BRA `(.L_x_67) ;  /* 0x00000000005c8947 */ /* 0x000fea0003800000 */
[----:B-1----:R-:W1:Y:S02]  /*36a0*/  LDS R5, [UR5+0x10] ;  /* 0x00001005ff057984 */ /* 0x002e640008000800 */
[----:B-1----:R-:W-:-:S04]  /*36b0*/  SHF.L.U32 R5, R5, 0x1f, RZ ;  /* 0x0000001f05057819 */ /* 0x002fc800000006ff */
[----:B------:R-:W1:Y:S02]  /*36c0*/  SYNCS.PHASECHK.TRANS64.TRYWAIT P0, [UR5+0x8], R5 ;  /* 0x00000805ff0075a7 */ /* 0x000e640008001105 */
[----:B-1----:R-:W-:Y:S05]  /*36d0*/  @P0 BRA `(.L_x_69) ;  /* 0x0000000000080947 */ /* 0x002fea0003800000 */
[----:B------:R-:W1:Y:S02]  /*36e0*/  SYNCS.PHASECHK.TRANS64.TRYWAIT P0, [UR5+0x8], R5 ;  /* 0x00000805ff0075a7 */ /* 0x000e640008001105 */
[----:B-1----:R-:W-:Y:S05]  /*36f0*/  @!P0 BRA `(.L_x_70) ;  /* 0x00000060007c8947 */ /* 0x002fea0003800000 */
.L_x_69:
[----:B------:R-:W2:Y:S01]  /*3700*/  LDS R7, [UR6+0x160] ;  /* 0x00016006ff077984 */ /* 0x000ea20008000800 */
[----:B-1----:R-:W-:Y:S02]  /*3710*/  HFMA2 R0, -RZ, RZ, 0, 5.9604644775390625e-08 ;  /* 0x00000001ff007431 */ /* 0x002fe400000001ff */
[----:B------:R-:W-:Y:S01]  /*3720*/  IMAD.MOV.U32 R4, RZ, RZ, 0xffff ;  /* 0x0000ffffff047424 */ /* 0x000fe200078e00ff */
[----:B------:R-:W-:Y:S01]  /*3730*/  UPRMT UR4, UR47, 0x654, UR7 ;  /* 0x000006542f047896 */ /* 0x000fe20008000007 */
[----:B--2---:R-:W-:-:S03]  /*3740*/  IMAD.SHL.U32 R5, R7, 0x20, RZ ;  /* 0x0000002007057824 */ /* 0x004fc600078e00ff */
[-C--:B------:R-:W-:Y:S02]  /*3750*/  SHF.L.U32 R4, R4, R7.reuse, RZ ;  /* 0x0000000704047219 */ /* 0x080fe400000006ff */
[----:B------:R-:W-:Y:S01]  /*3760*/  SHF.L.U32 R7, R0, R7, RZ ;  /* 0x0000000700077219 */ /* 0x000fe200000006ff */
[----:B------:R2:W-:Y:S04]  /*3770*/  STS [UR6+0x160], R5 ;  /* 0x00016005ff007988 */ /* 0x0005e80008000806 */
[----:B------:R2:W-:Y:S04]  /*3780*/  ATOMS.OR RZ, [UR5+0x14], R4 ;  /* 0x00001404ffff798c */ /* 0x0005e8000b000005 */
[----:B------:R2:W-:Y:S01]  /*3790*/  ATOMS.OR RZ, [UR5+0x18], R7 ;  /* 0x00001807ffff798c */ /* 0x0005e2000b000005 */
[----:B------:R-:W-:Y:S03]  /*37a0*/  SYNCS.ARRIVE.TRANS64.RED.A1T0 RZ, [UR4], RZ ;  /* 0x000000ffffff79a7 */ /* 0x000fe60008100404 */
[----:B------:R2:W-:Y:S01]  /*37b0*/  ATOMS.XOR RZ, [UR5+0x10], R0 ;  /* 0x00001000ffff798c */ /* 0x0005e2000b800005 */
[----:B------:R-:W-:Y:S05]  /*37c0*/  BRA `(.L_x_67) ;  /* 0x0000000000107947 */ /* 0x000fea0003800000 */
.L_x_60:
[----:B------:R-:W-:Y:S02]  /*37d0*/  MOV R0, 0xffffffff ;  /* 0xffffffff00007802 */ /* 0x000fe40000000f00 */
[----:B------:R-:W-:-:S03]  /*37e0*/  MOV R4, 0x3810 ;  /* 0x0000381000047802 */ /* 0x000fc60000000f00 */
[----:B------:R1:W-:Y:S04]  /*37f0*/  STS [UR6+0x160], R0 ;  /* 0x00016000ff007988 */ /* 0x0003e80008000806 */
[----:B-1---5:R-:W-:Y:S05]  /*3800*/  CALL.REL.NOINC `($__internal_1_$__cuda_sm10x_tcgen05_guardrail_trap_phase_invalid_during_alloc) ;  /* 0x0000006400c47944 */ /* 0x022fea0003c00000 */
.L_x_67:
[----:B------:R-:W-:Y:S05]  /*3810*/  WARPSYNC.ALL ;  /* 0x0000000000007948 */ /* 0x000fea0003800000 */
[----:B------:R-:W3:Y:S01]  /*3820*/  S2UR UR4, SR_CgaCtaId ;  /* 0x00000000000479c3 */ /* 0x000ee20000008800 */
[----:B------:R-:W-:Y:S01]  /*3830*/  UMOV UR26, 0x400 ;  /* 0x00000400001a7882 */ /* 0x000fe20000000000 */
[----:B------:R-:W-:-:S06]  /*3840*/  NOP ;  /* 0x0000000000007918 */ /* 0x000fcc0000000000 */
[----:B------:R-:W-:Y:S06]  /*3850*/  BAR.ARV 0x6, 0xa0 ;  /* 0x0182800000007b1d */ /* 0x000fec0000002000 */
[----:B------:R-:W4:Y:S01]  /*3860*/  LDCU UR6, c[0x0][0x38c] ;  /* 0x00007180ff0677ac */ /* 0x000f220008000800 */
[----:B------:R-:W-:Y:S01]  /*3870*/  LOP3.LUT R3, R3, 0xffff, RZ, 0xc0, !PT ;  /* 0x0000ffff03037812 */ /* 0x000fe200078ec0ff */
[----:B-1----:R-:W-:Y:S01]  /*3880*/  IMAD.MOV.U32 R9, RZ, RZ, 0x1 ;  /* 0x00000001ff097424 */ /* 0x002fe200078e00ff */
[----:B------:R-:W-:Y:S01]  /*3890*/  LOP3.LUT R2, R2, 0xffff, RZ, 0xc0, !PT ;  /* 0x0000ffff02027812 */ /* 0x000fe200078ec0ff */
[----:B------:R-:W-:Y:S01]  /*38a0*/  IMAD.MOV.U32 R8, RZ, RZ, RZ ;  /* 0x000000ffff087224 */ /* 0x000fe200078e00ff */
[----:B------:R-:W-:Y:S01]  /*38b0*/  R2UR UR28, R3 ;  /* 0x00000000031c72ca */ /* 0x000fe200000e0000 */
[----:B------:R-:W-:Y:S01]  /*38c0*/  UMOV UR32, URZ ;  /* 0x000000ff00207c82 */ /* 0x000fe20008000000 */
[----:B------:R-:W-:-:S02]  /*38d0*/  R2UR UR42, R2 ;  /* 0x00000000022a72ca */ /* 0x000fc400000e0000 */
[----:B------:R-:W-:Y:S01]  /*38e0*/  CS2R R2, SRZ ;  /* 0x0000000000027805 */ /* 0x000fe2000001ff00 */
[----:B------:R-:W-:Y:S01]  /*38f0*/  UMOV UR23, URZ ;  /* 0x000000ff00177c82 */ /* 0x000fe20008000000 */
[----:B---3--:R-:W-:Y:S01]  /*3900*/  ULEA UR26, UR4, UR26, 0x18 ;  /* 0x0000001a041a7291 */ /* 0x008fe2000f8ec0ff */
[----:B------:R-:W-:Y:S01]  /*3910*/  UMOV UR22, URZ ;  /* 0x000000ff00167c82 */ /* 0x000fe20008000000 */
[----:B------:R-:W-:Y:S02]  /*3920*/  UISETP.NE.AND UP3, UPT, UR45, URZ, UPT ;  /* 0x000000ff2d00728c */ /* 0x000fe4000bf65270 */
[----:B------:R-:W-:Y:S02]  /*3930*/  UIADD3 UR5, UPT, UPT, UR26, 0x8400, URZ ;  /* 0x000084001a057890 */ /* 0x000fe4000fffe0ff */
[----:B------:R-:W-:-:S03]  /*3940*/  UIADD3 UR4, UPT, UPT, UR26, 0x28400, URZ ;  /* 0x000284001a047890 */ /* 0x000fc6000fffe0ff */
[----:B--2---:R-:W1:Y:S01]  /*3950*/  LDS R0, [UR26+0x160] ;  /* 0x0001601aff007984 */ /* 0x004e620008000800 */
[----:B----4-:R-:W-:Y:S02]  /*3960*/  UIADD3 UR6, UPT, UPT, UR6, 0x7f, URZ ;  /* 0x0000007f06067890 */ /* 0x010fe4000fffe0ff */
[----:B------:R-:W-:Y:S02]  /*3970*/  USHF.R.U32.HI UR5, URZ, 0x4, UR5 ;  /* 0x00000004ff057899 */ /* 0x000fe40008011605 */
[----:B------:R-:W-:Y:S02]  /*3980*/  USHF.R.S32.HI UR33, URZ, 0x1f, UR6 ;  /* 0x0000001fff217899 */ /* 0x000fe40008011406 */
[----:B------:R-:W-:Y:S02]  /*3990*/  USHF.R.U32.HI UR4, URZ, 0x4, UR4 ;  /* 0x00000004ff047899 */ /* 0x000fe40008011604 */
[----:B------:R-:W-:Y:S02]  /*39a0*/  ULEA.HI UR33, UR33, UR6, URZ, 0x7 ;  /* 0x0000000621217291 */ /* 0x000fe4000f8f38ff */
[----:B------:R-:W-:-:S02]  /*39b0*/  ULOP3.LUT UR5, UR5, 0x3fff, URZ, 0xc0, !UPT ;  /* 0x00003fff05057892 */ /* 0x000fc4000f8ec0ff */
[----:B------:R-:W-:Y:S02]  /*39c0*/  USHF.R.S32.HI UR33, URZ, 0x7, UR33 ;  /* 0x00000007ff217899 */ /* 0x000fe40008011421 */
[----:B------:R-:W-:Y:S02]  /*39d0*/  ULOP3.LUT UR30, UR4, 0x3fff, URZ, 0xc0, !UPT ;  /* 0x00003fff041e7892 */ /* 0x000fe4000f8ec0ff */
[----:B------:R-:W-:Y:S01]  /*39e0*/  UISETP.LT.AND UP0, UPT, UR33, 0x1, UPT ;  /* 0x000000012100788c */ /* 0x000fe2000bf01270 */
[----:B------:R-:W-:Y:S01]  /*39f0*/  UMOV UR40, 0x0 ;  /* 0x0000000000287882 */ /* 0x000fe20000000000 */
[----:B------:R-:W-:Y:S01]  /*3a00*/  UMOV UR41, 0x102004a0 ;  /* 0x102004a000297882 */ /* 0x000fe20000000000 */
[----:B------:R-:W-:Y:S02]  /*3a10*/  ULOP3.LUT UR29, UR5, 0x10000, URZ, 0xfc, !UPT ;  /* 0x00010000051d7892 */ /* 0x000fe4000f8efcff */
[----:B------:R-:W-:Y:S02]  /*3a20*/  ULOP3.LUT UR30, UR30, 0x10000, URZ, 0xfc, !UPT ;  /* 0x000100001e1e7892 */ /* 0x000fe4000f8efcff */
[----:B------:R-:W-:Y:S01]  /*3a30*/  USEL UR43, UR33, 0x1, !UP0 ;  /* 0x00000001212b7887 */ /* 0x000fe2000c000000 */
[----:B------:R-:W-:Y:S01]  /*3a40*/  UMOV UR38, 0x0 ;  /* 0x0000000000267882 */ /* 0x000fe20000000000 */
[----:B------:R-:W-:Y:S01]  /*3a50*/  UMOV UR39, 0x102004a0 ;  /* 0x102004a000277882 */ /* 0x000fe20000000000 */
[----:B------:R-:W-:Y:S01]  /*3a60*/  UMOV UR36, 0x0 ;  /* 0x0000000000247882 */ /* 0x000fe20000000000 */
[----:B------:R-:W-:Y:S01]  /*3a70*/  UMOV UR37, 0x102004a0 ;  /* 0x102004a000257882 */ /* 0x000fe20000000000 */
[----:B------:R-:W-:Y:S01]  /*3a80*/  UMOV UR34, 0x0 ;  /* 0x0000000000227882 */ /* 0x000fe20000000000 */
[----:B------:R-:W-:Y:S01]  /*3a90*/  UMOV UR35, 0x102004a0 ;  /* 0x102004a000237882 */ /* 0x000fe20000000000 */
[----:B-1----:R-:W-:-:S15]  /*3aa0*/  R2UR UR44, R0 ;  /* 0x00000000002c72ca */ /* 0x002fde00000e0000 */
.L_x_78:
[C---:B------:R-:W-:Y:S02]  /*3ab0*/  LEA R0, R8.reuse, UR26, 0x3 ;  /* 0x0000001a08007c11 */ /* 0x040fe4000f8e18ff */
[----:B------:R-:W-:Y:S02]  /*3ac0*/  SHF.L.U32 R5, R3, 0x1f, RZ ;  /* 0x0000001f03057819 */ /* 0x000fe400000006ff */
[----:B------:R-:W-:Y:S02]  /*3ad0*/  LEA R4, R8, UR26, 0x4 ;  /* 0x0000001a08047c11 */ /* 0x000fe4000f8e20ff */
[----:B------:R-:W1:Y:S02]  /*3ae0*/  SYNCS.PHASECHK.TRANS64.TRYWAIT P0, [R0+URZ+0xb0], R5 ;  /* 0x0000b005000075a7 */ /* 0x000e6400080011ff */
[----:B-1-3--:R-:W-:Y:S05]  /*3af0*/  @!P0 BRA `(.L_x_71) ;  /* 0x0000005c00948947 */ /* 0x00afea0003800000 */
.L_x_153:
[----:B-1----:R-:W1:Y:S01]  /*3b00*/  LDS.128 R4, [R4+0x140] ;  /* 0x0001400004047984 */ /* 0x002e620000000c00 */
[----:B------:R-:W-:Y:S02]  /*3b10*/  VIADD R0, R0, 0xc0 ;  /* 0x000000c000007836 */ /* 0x000fe40000000000 */
[----:B------:R-:W-:Y:S01]  /*3b20*/  VIADD R8, R8, 0x1 ;  /* 0x0000000108087836 */ /* 0x000fe20000000000 */
[----:B------:R-:W-:Y:S01]  /*3b30*/  @!PT LDS RZ, [RZ] ;  /* 0x00000000fffff984 */ /* 0x000fe20000000800 */
[----:B------:R-:W-:Y:S01]  /*3b40*/  @!PT LDS RZ, [RZ] ;  /* 0x00000000fffff984 */ /* 0x000fe20000000800 */
[----:B------:R-:W-:Y:S01]  /*3b50*/  @!PT LDS RZ, [RZ] ;  /* 0x00000000fffff984 */ /* 0x000fe20000000800 */
[----:B------:R-:W-:Y:S01]  /*3b60*/  @!PT LDS RZ, [RZ] ;  /* 0x00000000fffff984 */ /* 0x000fe20000000800 */
[----:B------:R2:W-:Y:S06]  /*3b70*/  MEMBAR.ALL.CTA ;  /* 0x0000000000007992 */ /* 0x0005ec0000008000 */
[----:B--2---:R-:W2:Y:S01]  /*3b80*/  FENCE.VIEW.ASYNC.S ;  /* 0x00000000000073c6 */ /* 0x004ea20000000000 */
[----:B------:R-:W-:-:S04]  /*3b90*/  PRMT R0, RZ, 0x654, R0 ;  /* 0x00000654ff007816 */ /* 0x000fc80000000000 */
[----:B--2---:R2:W-:Y:S01]  /*3ba0*/  SYNCS.ARRIVE.TRANS64.RED.A1T0 RZ, [R0+URZ], RZ ;  /* 0x000000ff00ff79a7 */ /* 0x0045e200081004ff */
[----:B-1----:R-:W-:Y:S01]  /*3bb0*/  LOP3.LUT P1, RZ, R6, 0x1, RZ, 0xc0, !PT ;  /* 0x0000000106ff7812 */ /* 0x002fe2000782c0ff */
[----:B--2---:R-:W-:-:S12]  /*3bc0*/  BRA.U UP3, `(.L_x_72) ;  /* 0x0000000503087547 */ /* 0x004fd8000b800000 */
[----:B------:R-:W1:Y:S01]  /*3bd0*/  LDCU UR4, c[0x0][0x38c] ;  /* 0x00007180ff0477ac */ /* 0x000e620008000800 */
[----:B------:R-:W-:Y:S02]  /*3be0*/  PLOP3.LUT P2, PT, PT, PT, PT, 0x80, 0x8 ;  /* 0x000000000008781c */ /* 0x000fe40003f4f070 */
[----:B------:R-:W-:Y:S01]  /*3bf0*/  SHF.L.U32 R5, R9, 0x1f, RZ ;  /* 0x0000001f09057819 */ /* 0x000fe200000006ff */
[----:B------:R-:W-:Y:S02]  /*3c00*/  ULEA UR31, UR32, UR26, 0x3 ;  /* 0x0000001a201f7291 */ /* 0x000fe4000f8e18ff */
[----:B------:R-:W-:Y:S02]  /*3c10*/  ULEA UR11, UR32, UR44, 0x7 ;  /* 0x0000002c200b7291 */ /* 0x000fe4000f8e38ff */
[----:B-1----:R-:W-:-:S06]  /*3c20*/  UISETP.GE.AND UP0, UPT, UR4, 0x1, UPT ;  /* 0x000000010400788c */ /* 0x002fcc000bf06270 */
[----:B------:R-:W-:-:S05]  /*3c30*/  PLOP3.LUT P0, PT, PT, PT, UP0, 0x80, 0x8 ;  /* 0x000000000008781c */ /* 0x000fca0003f0f008 */
[----:B------:R-:W-:-:S08]  /*3c40*/  @UP0 ULEA UR4, UR23, UR26, 0x3 ;  /* 0x0000001a17040291 */ /* 0x000fd0000f8e18ff */
[----:B------:R-:W-:-:S04]  /*3c50*/  @P0 SHF.L.U32 R0, R2, 0x1f, RZ ;  /* 0x0000001f02000819 */ /* 0x000fc800000006ff */
[----:B------:R1:W2:Y:S01]  /*3c60*/  @P0 SYNCS.PHASECHK.TRANS64.TRYWAIT P2, [UR4], R0 ;  /* 0x00000000ff0005a7 */ /* 0x0002a20008041104 */
[----:B------:R-:W3:Y:S02]  /*3c70*/  SYNCS.PHASECHK.TRANS64.TRYWAIT P0, [UR31+0xf0], R5 ;  /* 0x0000f005ff0075a7 */ /* 0x000ee4000800111f */
[----:B-123--:R-:W-:Y:S05]  /*3c80*/  @!P0 BRA `(.L_x_73) ;  /* 0x0000005c00448947 */ /* 0x00efea0003800000 */
.L_x_155:
[----:B------:R-:W-:Y:S01]  /*3c90*/  UMOV UR27, UR22 ;  /* 0x00000016001b7c82 */ /* 0x000fe20008000000 */
[----:B------:R-:W-:Y:S05]  /*3ca0*/  BRA.U !UP0, `(.L_x_74) ;  /* 0x0000000108c07547 */ /* 0x000fea000b800000 */
[----:B------:R-:W-:Y:S02]  /*3cb0*/  UIADD3 UR27, UPT, UPT, UR43, UR22, URZ ;  /* 0x000000162b1b7290 */ /* 0x000fe4000fffe0ff */
[----:B------:R-:W-:Y:S01]  /*3cc0*/  UPLOP3.LUT UP2, UPT, UPT, UPT, UPT, 0x40, 0x4 ;  /* 0x000000000004789c */ /* 0x000fe20003f4e870 */
[----:B------:R-:W-:Y:S01]  /*3cd0*/  UMOV UR24, UR33 ;  /* 0x0000002100187c82 */ /* 0x000fe20008000000 */
[----:B------:R-:W-:-:S09]  /*3ce0*/  UMOV UR10, UR23 ;  /* 0x00000017000a7c82 */ /* 0x000fd20008000000 */
.L_x_77:
[----:B--2---:R-:W-:Y:S01]  /*3cf0*/  ULEA UR5, UR10, UR26, 0x3 ;  /* 0x0000001a0a057291 */ /* 0x004fe2000f8e18ff */
[----:B---3--:R-:W-:Y:S11]  /*3d00*/  @P2 BRA `(.L_x_75) ;  /* 0x00000000000c2947 */ /* 0x008ff60003800000 */
[----:B-1----:R-:W-:Y:S04]  /*3d10*/  SHF.L.U32 R5, R2, 0x1f, RZ ;  /* 0x0000001f02057819 */ /* 0x002fe800000006ff */
[----:B------:R-:W1:Y:S02]  /*3d20*/  SYNCS.PHASECHK.TRANS64.TRYWAIT P0, [UR5], R5 ;  /* 0x00000005ff0075a7 */ /* 0x000e640008001105 */
[----:B-1----:R-:W-:Y:S05]  /*3d30*/  @!P0 BRA `(.L_x_76) ;  /* 0x0000005c00308947 */ /* 0x002fea0003800000 */
.L_x_75:
[----:B------:R-:W-:Y:S01]  /*3d40*/  UISETP.NE.AND UP0, UPT, UR24, 0x1, UPT ;  /* 0x000000011800788c */ /* 0x000fe2000bf05270 */
[----:B------:R-:W-:Y:S01]  /*3d50*/  PLOP3.LUT P2, PT, PT, PT, PT, 0x80, 0x8 ;  /* 0x000000000008781c */ /* 0x000fe20003f4f070 */
[----:B------:R-:W-:Y:S02]  /*3d60*/  UIADD3 UR4, UPT, UPT, UR10, 0x1, URZ ;  /* 0x000000010a047890 */ /* 0x000fe4000fffe0ff */
[----:B------:R-:W-:Y:S02]  /*3d70*/  UIADD3 UR25, UPT, UPT, UR5, 0x40, URZ ;  /* 0x0000004005197890 */ /* 0x000fe4000fffe0ff */
[----:B------:R-:W-:Y:S01]  /*3d80*/  UISETP.NE.AND UP1, UPT, UR4, 0x8, UPT ;  /* 0x000000080400788c */ /* 0x000fe2000bf25270 */
[----:B------:R-:W-:Y:S01]  /*3d90*/  PLOP3.LUT P0, PT, PT, PT, UP0, 0x80, 0x8 ;  /* 0x000000000008781c */ /* 0x000fe20003f0f008 */
[----:B------:R-:W-:Y:S02]  /*3da0*/  UIADD3 UR22, UPT, UPT, UR22, 0x1, URZ ;  /* 0x0000000116167890 */ /* 0x000fe4000fffe0ff */
[----:B------:R-:W-:Y:S02]  /*3db0*/  USEL UR6, URZ, 0x1, UP1 ;  /* 0x00000001ff067887 */ /* 0x000fe40008800000 */
[----:B------:R-:W-:Y:S02]  /*3dc0*/  USEL UR23, UR4, URZ, UP1 ;  /* 0x000000ff04177287 */ /* 0x000fe40008800000 */
[----:B------:R-:W-:Y:S02]  /*3dd0*/  UIADD3 UR24, UPT, UPT, UR24, -0x1, URZ ;  /* 0xffffffff18187890 */ /* 0x000fe4000fffe0ff */
[----:B------:R-:W-:Y:S01]  /*3de0*/  @UP0 ULEA UR4, UR23, UR26, 0x3 ;  /* 0x0000001a17040291 */ /* 0x000fe2000f8e18ff */
[----:B------:R-:W-:Y:S01]  /*3df0*/  LOP3.LUT R2, R2, UR6, RZ, 0x3c, !PT ;  /* 0x0000000602027c12 */ /* 0x000fe2000f8e3cff */
[----:B------:R-:W-:Y:S02]  /*3e00*/  ULEA UR6, UR10, UR30, 0x9 ;  /* 0x0000001e0a067291 */ /* 0x000fe4000f8e48ff */
[----:B------:R-:W-:Y:S01]  /*3e10*/  UISETP.NE.AND UP0, UPT, UR22, UR27, UPT ;  /* 0x0000001b1600728c */ /* 0x000fe2000bf05270 */
[----:B-1----:R-:W-:Y:S01]  /*3e20*/  @P0 SHF.L.U32 R0, R2, 0x1f, RZ ;  /* 0x0000001f02000819 */ /* 0x002fe200000006ff */
[----:B------:R-:W-:Y:S02]  /*3e30*/  UIADD3 UR20, UPT, UPT, UR6, 0x2, URZ ;  /* 0x0000000206147890 */ /* 0x000fe4000fffe0ff */
[----:B------:R-:W-:Y:S01]  /*3e40*/  UIADD3 UR16, UPT, UPT, UR6, 0x4, URZ ;  /* 0x0000000406107890 */ /* 0x000fe2000fffe0ff */
[----:B------:R2:W3:Y:S01]  /*3e50*/  @P0 SYNCS.PHASECHK.TRANS64.TRYWAIT P2, [UR4], R0 ;  /* 0x00000000ff0005a7 */ /* 0x0004e20008041104 */
[----:B------:R-:W-:Y:S02]  /*3e60*/  ULEA UR4, UR10, UR29, 0xa ;  /* 0x0000001d0a047291 */ /* 0x000fe4000f8e50ff */
[----:B------:R-:W-:Y:S02]  /*3e70*/  UIADD3 UR12, UPT, UPT, UR6, 0x6, URZ ;  /* 0x00000006060c7890 */ /* 0x000fe4000fffe0ff */
[----:B------:R-:W-:Y:S02]  /*3e80*/  UIADD3 UR18, UPT, UPT, UR4, 0x2, URZ ;  /* 0x0000000204127890 */ /* 0x000fe4000fffe0ff */
[----:B------:R-:W-:Y:S02]  /*3e90*/  UIADD3 UR14, UPT, UPT, UR4, 0x4, URZ ;  /* 0x00000004040e7890 */ /* 0x000fe4000fffe0ff */
[----:B------:R-:W-:Y:S01]  /*3ea0*/  UIADD3 UR8, UPT, UPT, UR4, 0x6, URZ ;  /* 0x0000000604087890 */ /* 0x000fe2000fffe0ff */
[----:B------:R-:W-:Y:S01]  /*3eb0*/  UMOV UR7, 0x40004040 ;  /* 0x4000404000077882 */ /* 0x000fe20000000000 */
[----:B------:R-:W-:Y:S01]  /*3ec0*/  UMOV UR5, 0x40004040 ;  /* 0x4000404000057882 */ /* 0x000fe20000000000 */
[----:B------:R-:W-:Y:S01]  /*3ed0*/  UMOV UR21, 0x40004040 ;  /* 0x4000404000157882 */ /* 0x000fe20000000000 */
[----:B------:R2:W-:Y:S01]  /*3ee0*/  UTCIMMA.2CTA gdesc[UR4], gdesc[UR6], tmem[UR11], tmem[UR40], idesc[UR41], UP2 ;  /* 0x00ff2806040075ea */ /* 0x0005e2000920010b */
[----:B------:R-:W-:Y:S01]  /*3ef0*/  UPLOP3.LUT UP2, UPT, UPT, UPT, UPT, 0x80, 0x8 ;  /* 0x000000000008789c */ /* 0x000fe20003f4f070 */
[----:B------:R-:W-:Y:S01]  /*3f00*/  UMOV UR19, 0x40004040 ;  /* 0x4000404000137882 */ /* 0x000fe20000000000 */
[----:B------:R-:W-:Y:S01]  /*3f10*/  UMOV UR17, 0x40004040 ;  /* 0x4000404000117882 */ /* 0x000fe20000000000 */
[----:B------:R2:W-:Y:S01]  /*3f20*/  UTCIMMA.2CTA gdesc[UR18], gdesc[UR20], tmem[UR11], tmem[UR38], idesc[UR39], UPT ;  /* 0x00ff2614120075ea */ /* 0x0005e2000ba0010b */
[----:B------:R-:W-:Y:S01]  /*3f30*/  UMOV UR15, 0x40004040 ;  /* 0x40004040000f7882 */ /* 0x000fe20000000000 */
[----:B------:R-:W-:Y:S01]  /*3f40*/  UMOV UR13, 0x40004040 ;  /* 0x40004040000d7882 */ /* 0x000fe20000000000 */
[----:B------:R-:W-:Y:S01]  /*3f50*/  UMOV UR9, 0x40004040 ;  /* 0x4000404000097882 */ /* 0x000fe20000000000 */
[----:B------:R2:W-:Y:S01]  /*3f60*/  UTCIMMA.2CTA gdesc[UR14], gdesc[UR16], tmem[UR11], tmem[UR36], idesc[UR37], UPT ;  /* 0x00ff24100e0075ea */ /* 0x0005e2000ba0010b */
[----:B------:R2:W-:Y:S01]  /*3f70*/  UTCIMMA.2CTA gdesc[UR8], gdesc[UR12], tmem[UR11], tmem[UR34], idesc[UR35], UPT ;  /* 0x00ff220c080075ea */ /* 0x0005e2000ba0010b */
[----:B------:R2:W-:Y:S01]  /*3f80*/  UTCBAR.2CTA.MULTICAST [UR25], URZ, UR28 ;  /* 0x000000ff190073e9 */ /* 0x0005e2000820081c */
[----:B------:R-:W-:Y:S01]  /*3f90*/  UMOV UR10, UR23 ;  /* 0x00000017000a7c82 */ /* 0x000fe20008000000 */
[----:B------:R-:W-:Y:S05]  /*3fa0*/  BRA.U UP0, `(.L_x_77) ;  /* 0xfffffffd00507547 */ /* 0x000fea000b83ffff */
.L_x_74:
[----:B--2---:R-:W-:Y:S01]  /*3fb0*/  UIADD3 UR4, UPT, UPT, UR31, 0xd0, URZ ;  /* 0x000000d01f047890 */ /* 0x004fe2000fffe0ff */
[----:B------:R-:W-:-:S08]  /*3fc0*/  UMOV UR22, UR27 ;  /* 0x0000001b00167c82 */ /* 0x000fd00008000000 */
[----:B------:R2:W-:Y:S01]  /*3fd0*/  UTCBAR.2CTA.MULTICAST [UR4], URZ, UR42 ;  /* 0x000000ff040073e9 */ /* 0x0005e2000820082a */
[----:B------:R-:W-:Y:S02]  /*3fe0*/  NOP ;  /* 0x0000000000007918 */ /* 0x000fe40000000000 */
.L_x_72:
[----:B--2---:R-:W-:Y:S01]  /*3ff0*/  UIADD3 UR4, UPT, UPT, UR32, 0x1, URZ ;  /* 0x0000000120047890 */ /* 0x004fe2000fffe0ff */
[----:B------:R-:W-:-:S03]  /*4000*/  ISETP.NE.AND P0, PT, R8, 0x2, PT ;  /* 0x000000020800780c */ /* 0x000fc60003f05270 */
[----:B------:R-:W-:Y:S01]  /*4010*/  UISETP.NE.AND UP0, UPT, UR4, 0x4, UPT ;  /* 0x000000040400788c */ /* 0x000fe2000bf05270 */
[----:B-1----:R-:W-:Y:S02]  /*4020*/  SEL R0, RZ, 0x1, P0 ;  /* 0x00000001ff007807 */ /* 0x002fe40000000000 */
[----:B------:R-:W-:Y:S01]  /*4030*/  SEL R8, R8, RZ, P0 ;  /* 0x000000ff08087207 */ /* 0x000fe20000000000 */
[----:B------:R-:W-:Y:S01]  /*4040*/  USEL UR5, URZ, 0x1, UP0 ;  /* 0x00000001ff057887 */ /* 0x000fe20008000000 */
[----:B------:R-:W-:Y:S01]  /*4050*/  LOP3.LUT R3, R3, R0, RZ, 0x3c, !PT ;  /* 0x0000000003037212 */ /* 0x000fe200078e3cff */
[----:B------:R-:W-:-:S04]  /*4060*/  USEL UR32, UR4, URZ, UP0 ;  /* 0x000000ff04207287 */ /* 0x000fc80008000000 */
[----:B------:R-:W-:Y:S01]  /*4070*/  LOP3.LUT R9, R9, UR5, RZ, 0x3c, !PT ;  /* 0x0000000509097c12 */ /* 0x000fe2000f8e3cff */
[----:B------:R-:W-:Y:S07]  /*4080*/  @P1 BRA `(.L_x_78) ;  /* 0xfffffff800881947 */ /* 0x000fee000383ffff */
[----:B------:R-:W1:Y:S01]  /*4090*/  S2UR UR8, SR_CgaCtaId ;  /* 0x00000000000879c3 */ /* 0x000e620000008800 */
[----:B------:R-:W-:Y:S01]  /*40a0*/  ELECT P0, URZ, PT ;  /* 0x0000000000ff782f */ /* 0x000fe20003800000 */
[----:B------:R-:W-:Y:S01]  /*40b0*/  HFMA2 R0, -RZ, RZ, 0, 5.9604644775390625e-08 ;  /* 0x00000001ff007431 */ /* 0x000fe200000001ff */
[----:B------:R-:W-:-:S05]  /*40c0*/  UMOV UR4, 0x40 ;  /* 0x0000004000047882 */ /* 0x000fca0000000000 */
[----:B------:R-:W-:Y:S01]  /*40d0*/  UVIRTCOUNT.DEALLOC.SMPOOL 0x80 ;  /* 0x000000800000784c */ /* 0x000fe20000000000 */
[----:B------:R-:W-:Y:S02]  /*40e0*/  UISETP.NE.AND UP1, UPT, UR45, URZ, UPT ;  /* 0x000000ff2d00728c */ /* 0x000fe4000bf25270 */
[----:B-1----:R-:W-:-:S09]  /*40f0*/  ULEA UR8, UR8, UR4, 0x18 ;  /* 0x0000000408087291 */ /* 0x002fd2000f8ec0ff */
[----:B------:R1:W-:Y:S01]  /*4100*/  @P0 STS.U8 [UR8+0x1c], R0 ;  /* 0x00001c00ff000988 */ /* 0x0003e20008000008 */
[----:B------:R-:W-:Y:S05]  /*4110*/  BRA.U UP1, `(.L_x_79) ;  /* 0x0000000101a07547 */ /* 0x000fea000b800000 */
[----:B------:R-:W-:Y:S01]  /*4120*/  UIADD3 UR7, UPT, UPT, UR26, 0xf0, URZ ;  /* 0x000000f01a077890 */ /* 0x000fe2000fffe0ff */
[----:B------:R-:W-:-:S03]  /*4130*/  SHF.L.U32 R3, R9, 0x1f, RZ ;  /* 0x0000001f09037819 */ /* 0x000fc600000006ff */
[----:B------:R-:W-:-:S09]  /*4140*/  ULEA UR4, UR32, UR7, 0x3 ;  /* 0x0000000720047291 */ /* 0x000fd2000f8e18ff */
[----:B------:R-:W2:Y:S02]  /*4150*/  SYNCS.PHASECHK.TRANS64.TRYWAIT P0, [UR4], R3 ;  /* 0x00000003ff0075a7 */ /* 0x000ea40008001104 */
[----:B--2---:R-:W-:Y:S05]  /*4160*/  @!P0 BRA `(.L_x_80) ;  /* 0x00000058003c8947 */ /* 0x004fea0003800000 */
.L_x_158:
        /* <DEDUP_REMOVED lines=9> */
.L_x_160:
        /* <DEDUP_REMOVED lines=9> */
.L_x_162:
[----:B------:R-:W-:-:S04]  /*4290*/  UIADD3 UR4, UPT, UPT, UR4, 0x1, URZ ;  /* 0x0000000104047890 */ /* 0x000fc8000fffe0ff */
[----:B------:R-:W-:-:S04]  /*42a0*/  UISETP.NE.AND UP0, UPT, UR4, 0x4, UPT ;  /* 0x000000040400788c */ /* 0x000fc8000bf05270 */
[----:B------:R-:W-:Y:S02]  /*42b0*/  USEL UR5, URZ, 0x1, UP0 ;  /* 0x00000001ff057887 */ /* 0x000fe40008000000 */
[----:B------:R-:W-:-:S04]  /*42c0*/  USEL UR4, UR4, URZ, UP0 ;  /* 0x000000ff04047287 */ /* 0x000fc80008000000 */
[----:B------:R-:W-:Y:S01]  /*42d0*/  ULEA UR4, UR4, UR7, 0x3 ;  /* 0x0000000704047291 */ /* 0x000fe2000f8e18ff */
[----:B-1----:R-:W-:-:S04]  /*42e0*/  LOP3.LUT R3, R2, UR5, RZ, 0x3c, !PT ;  /* 0x0000000502037c12 */ /* 0x002fc8000f8e3cff */
[----:B------:R-:W-:Y:S01]  /*42f0*/  SHF.L.U32 R3, R3, 0x1f, RZ ;  /* 0x0000001f03037819 */ /* 0x000fe200000006ff */
[----:B------:R-:W-:-:S04]  /*4300*/  IMAD.U32 R0, RZ, RZ, UR4 ;  /* 0x00000004ff007e24 */ /* 0x000fc8000f8e00ff */
[----:B------:R1:W2:Y:S03]  /*4310*/  SYNCS.PHASECHK.TRANS64.TRYWAIT P0, [R0+URZ], R3 ;  /* 0x00000003000075a7 */ /* 0x0002a600080011ff */
[----:B--2---:R-:W-:Y:S05]  /*4320*/  @!P0 NANOSLEEP.SYNCS 0x989680 ;  /* 0x009896800000895d */ /* 0x004fea0003900000 */
[----:B------:R-:W2:Y:S02]  /*4330*/  @!P0 SYNCS.PHASECHK.TRANS64 P0, [R0+URZ], R3 ;  /* 0x00000003000085a7 */ /* 0x000ea400080010ff */
[----:B--2---:R-:W-:Y:S05]  /*4340*/  @P0 BRA `(.L_x_83) ;  /* 0x0000000000200947 */ /* 0x004fea0003800000 */
.L_x_84:
[----:B--2---:R2:W4:Y:S02]  /*4350*/  SYNCS.PHASECHK.TRANS64.TRYWAIT P0, [R0+URZ], R3 ;  /* 0x00000003000075a7 */ /* 0x00452400080011ff */
[----:B----4-:R-:W-:Y:S05]  /*4360*/  @!P0 NANOSLEEP.SYNCS 0x989680 ;  /* 0x009896800000895d */ /* 0x010fea0003900000 */
[----:B------:R-:W4:Y:S02]  /*4370*/  @!P0 SYNCS.PHASECHK.TRANS64 P0, [R0+URZ], R3 ;  /* 0x00000003000085a7 */ /* 0x000f2400080010ff */
[----:B----4-:R-:W-:Y:S05]  /*4380*/  @!P0 BRA `(.L_x_84) ;  /* 0xfffffffc00f08947 */ /* 0x010fea000383ffff */
[----:B------:R-:W-:Y:S05]  /*4390*/  BRA `(.L_x_83) ;  /* 0x00000000000c7947 */ /* 0x000fea0003800000 */
.L_x_79:
[----:B------:R-:W-:-:S04]  /*43a0*/  UIADD3 UR4, UPT, UPT, UR26, 0x130, URZ ;  /* 0x000001301a047890 */ /* 0x000fc8000fffe0ff */
[----:B------:R-:W-:-:S09]  /*43b0*/  UPRMT UR4, UR47, 0x654, UR4 ;  /* 0x000006542f047896 */ /* 0x000fd20008000004 */
[----:B------:R-:W-:Y:S03]  /*43c0*/  SYNCS.ARRIVE.TRANS64.RED.A1T0 RZ, [UR4], RZ ;  /* 0x000000ffffff79a7 */ /* 0x000fe60008100404 */
.L_x_83:
[----:B-12---:R-:W-:Y:S01]  /*43d0*/  SHF.L.U32 R3, RZ, 0x1f, RZ ;  /* 0x0000001fff037819 */ /* 0x006fe200000006ff */
[----:B------:R-:W-:Y:S01]  /*43e0*/  UIADD3 UR4, UPT, UPT, UR26, 0x130, URZ ;  /* 0x000001301a047890 */ /* 0x000fe2000fffe0ff */
[----:B------:R-:W-:Y:S02]  /*43f0*/  PLOP3.LUT P0, PT, PT, PT, UP1, 0x80, 0x8 ;  /* 0x000000000008781c */ /* 0x000fe40003f0f018 */
[----:B------:R-:W1:Y:S02]  /*4400*/  SYNCS.PHASECHK.TRANS64.TRYWAIT P1, [UR26+0x130], R3 ;  /* 0x00013003ff0075a7 */ /* 0x000e64000802111a */
[----:B-1----:R-:W-:Y:S09]  /*4410*/  @!P1 BRA `(.L_x_85) ;  /* 0x0000005400d89947 */ /* 0x002ff20003800000 */
.L_x_164:
[----:B------:R-:W-:Y:S01]  /*4420*/  @!UP1 UPRMT UR4, UR47, 0x654, UR4 ;  /* 0x000006542f049896 */ /* 0x000fe20008000004 */
[----:B------:R-:W-:Y:S01]  /*4430*/  UMOV UR5, 0xffff ;  /* 0x0000ffff00057882 */ /* 0x000fe20000000000 */
[----:B------:R-:W-:-:S07]  /*4440*/  UMOV UR6, 0x1 ;  /* 0x0000000100067882 */ /* 0x000fce0000000000 */
[----:B------:R-:W-:Y:S01]  /*4450*/  @!P0 SYNCS.ARRIVE.TRANS64.RED.A1T0 RZ, [UR4], RZ ;  /* 0x000000ffffff89a7 */ /* 0x000fe20008100404 */
[----:B------:R-:W-:Y:S01]  /*4460*/  NOP ;  /* 0x0000000000007918 */ /* 0x000fe20000000000 */
[----:B-1----:R-:W1:Y:S01]  /*4470*/  LDS R0, [UR8+0x14] ;  /* 0x00001408ff007984 */ /* 0x002e620008000800 */
[----:B------:R-:W-:-:S04]  /*4480*/  ULOP3.LUT UR4, UR44, 0xffff, URZ, 0xc0, !UPT ;  /* 0x0000ffff2c047892 */ /* 0x000fc8000f8ec0ff */
[----:B------:R-:W-:-:S04]  /*4490*/  USHF.R.U32.HI UR4, URZ, 0x5, UR4 ;  /* 0x00000005ff047899 */ /* 0x000fc80008011604 */
[----:B------:R-:W-:Y:S02]  /*44a0*/  USHF.L.U32 UR5, UR5, UR4, URZ ;  /* 0x0000000405057299 */ /* 0x000fe400080006ff */
[----:B------:R-:W-:-:S04]  /*44b0*/  USHF.L.U32 UR4, UR6, UR4, URZ ;  /* 0x0000000406047299 */ /* 0x000fc800080006ff */
[----:B-1----:R-:W-:-:S04]  /*44c0*/  LOP3.LUT R0, R0, UR5, RZ, 0xc0, !PT ;  /* 0x0000000500007c12 */ /* 0x002fc8000f8ec0ff */
[----:B------:R-:W-:-:S13]  /*44d0*/  ISETP.NE.AND P0, PT, R0, UR5, PT ;  /* 0x0000000500007c0c */ /* 0x000fda000bf05270 */
[----:B------:R-:W-:Y:S05]  /*44e0*/  @P0 BRA `(.L_x_86) ;  /* 0x0000000000580947 */ /* 0x000fea0003800000 */
[----:B------:R-:W1:Y:S02]  /*44f0*/  LDS R0, [UR8+0x18] ;  /* 0x00001808ff007984 */ /* 0x000e640008000800 */
[----:B-1----:R-:W-:-:S04]  /*4500*/  LOP3.LUT R0, R0, UR4, RZ, 0xc0, !PT ;  /* 0x0000000400007c12 */ /* 0x002fc8000f8ec0ff */
[----:B------:R-:W-:-:S13]  /*4510*/  ISETP.NE.AND P0, PT, R0, UR4, PT ;  /* 0x0000000400007c0c */ /* 0x000fda000bf05270 */
[----:B------:R-:W-:Y:S05]  /*4520*/  @P0 BRA `(.L_x_87) ;  /* 0x00000000003c0947 */ /* 0x000fea0003800000 */
[----:B------:R-:W1:Y:S01]  /*4530*/  S2R R2, SR_LANEID ;  /* 0x0000000000027919 */ /* 0x000e620000000000 */
[----:B------:R-:W-:Y:S01]  /*4540*/  ULOP3.LUT UR5, URZ, UR5, URZ, 0x33, !UPT ;  /* 0x00000005ff057292 */ /* 0x000fe2000f8e33ff */
[----:B------:R-:W-:Y:S01]  /*4550*/  LOP3.LUT R4, RZ, UR4, RZ, 0x33, !PT ;  /* 0x00000004ff047c12 */ /* 0x000fe2000f8e33ff */
[----:B------:R-:W-:Y:S02]  /*4560*/  VOTEU.ANY UR4, UPT, PT ;  /* 0x0000000000047886 */ /* 0x000fe400038e0100 */
[----:B------:R-:W-:Y:S01]  /*4570*/  UFLO.U32 UR4, UR4 ;  /* 0x00000004000472bd */ /* 0x000fe200080e0000 */
[----:B------:R-:W2:Y:S01]  /*4580*/  REDUX UR6, R4 ;  /* 0x00000000040673c4 */ /* 0x000ea20000000000 */
[----:B------:R-:W-:-:S06]  /*4590*/  IMAD.U32 R0, RZ, RZ, UR5 ;  /* 0x00000005ff007e24 */ /* 0x000fcc000f8e00ff */
[----:B------:R4:W-:Y:S01]  /*45a0*/  UTCATOMSWS.AND URZ, UR5 ;  /* 0x0000000500ff79e3 */ /* 0x0009e20008000000 */
[----:B------:R-:W3:Y:S01]  /*45b0*/  REDUX UR7, R0 ;  /* 0x00000000000773c4 */ /* 0x000ee20000000000 */
[----:B-1----:R-:W-:Y:S01]  /*45c0*/  ISETP.EQ.U32.AND P0, PT, R2, UR4, PT ;  /* 0x0000000402007c0c */ /* 0x002fe2000bf02070 */
[----:B--2---:R-:W-:Y:S01]  /*45d0*/  IMAD.U32 R2, RZ, RZ, UR6 ;  /* 0x00000006ff027e24 */ /* 0x004fe2000f8e00ff */
[----:B---3--:R-:W-:-:S11]  /*45e0*/  MOV R3, UR7 ;  /* 0x0000000700037c02 */ /* 0x008fd60008000f00 */
[----:B------:R4:W-:Y:S04]  /*45f0*/  @P0 ATOMS.AND RZ, [UR8+0x14], R3 ;  /* 0x00001403ffff098c */ /* 0x0009e8000a800008 */
[----:B------:R4:W-:Y:S01]  /*4600*/  @P0 ATOMS.AND RZ, [UR8+0x18], R2 ;  /* 0x00001802ffff098c */ /* 0x0009e2000a800008 */
[----:B------:R-:W-:Y:S05]  /*4610*/  BRA `(.L_x_88) ;  /* 0x0000000000147947 */ /* 0x000fea0003800000 */
.L_x_87:
[----:B------:R-:W-:Y:S02]  /*4620*/  MOV R2, 0x4640 ;  /* 0x0000464000027802 */ /* 0x000fe40000000f00 */
[----:B---3-5:R-:W-:Y:S05]  /*4630*/  CALL.REL.NOINC `($__internal_0_$__cuda_sm10x_tcgen05_guardrail_trap_col_being_dealloced_not_returned_by_alloc) ;  /* 0x00000058002c7944 */ /* 0x028fea0003c00000 */
[----:B------:R-:W-:Y:S05]  /*4640*/  BRA `(.L_x_88) ;  /* 0x0000000000087947 */ /* 0x000fea0003800000 */
.L_x_86:
[----:B------:R-:W-:Y:S02]  /*4650*/  MOV R2, 0x4670 ;  /* 0x0000467000027802 */ /* 0x000fe40000000f00 */
[----:B---3-5:R-:W-:Y:S05]  /*4660*/  CALL.REL.NOINC `($__internal_2_$__cuda_sm10x_tcgen05_guardrail_trap_unallocated_columns_being_dealloced) ;  /* 0x0000005800387944 */ /* 0x028fea0003c00000 */
.L_x_88:
[----:B------:R-:W-:Y:S01]  /*4670*/  NOP ;  /* 0x0000000000007918 */ /* 0x000fe20000000000 */
[----:B----4-:R-:W-:Y:S05]  /*4680*/  EXIT ;  /* 0x000000000000794d */ /* 0x010fea0003800000 */
.L_x_59:
[----:B------:R-:W-:-:S09]  /*4690*/  UISETP.NE.OR UP0, UPT, UR18, 0x3, !UP3 ;  /* 0x000000031200788c */ /* 0x000fd2000df05670 */
[----:B------:R-:W-:Y:S05]  /*46a0*/  BRA.U UP0, `(.L_x_89) ;  /* 0x0000000d00807547 */ /* 0x000fea000b800000 */
[----:B------:R-:W1:Y:S01]  /*46b0*/  LDCU UR32, c[0x0][0x370] ;  /* 0x00006e00ff2077ac */ /* 0x000e620008000800 */
[----:B------:R-:W2:Y:S01]  /*46c0*/  LDC.64 R16, c[0x0][0x348] ;  /* 0x0000d200ff107b82 */ /* 0x000ea20000000a00 */
[----:B------:R-:W-:Y:S02]  /*46d0*/  HFMA2 R13, -RZ, RZ, 0, 0 ;  /* 0x00000000ff0d7431 */ /* 0x000fe400000001ff */
[----:B------:R-:W-:Y:S01]  /*46e0*/  IMAD.MOV.U32 R15, RZ, RZ, 0x1 ;  /* 0x00000001ff0f7424 */ /* 0x000fe200078e00ff */
[----:B------:R-:W1:Y:S01]  /*46f0*/  LDCU.128 UR28, c[0x0][0xb10] ;  /* 0x00016200ff1c77ac */ /* 0x000e620008000c00 */
[----:B------:R-:W-:Y:S01]  /*4700*/  IMAD.MOV.U32 R14, RZ, RZ, RZ ;  /* 0x000000ffff0e7224 */ /* 0x000fe200078e00ff */
[----:B------:R-:W-:Y:S01]  /*4710*/  MOV R7, 0x2000 ;  /* 0x0000200000077802 */ /* 0x000fe20000000f00 */
[----:B------:R-:W3:Y:S01]  /*4720*/  LDCU UR27, c[0x0][0x374] ;  /* 0x00006e80ff1b77ac */ /* 0x000ee20008000800 */
[----:B------:R-:W4:Y:S01]  /*4730*/  LDC.64 R2, c[0x0][0x888] ;  /* 0x00022200ff027b82 */ /* 0x000f220000000a00 */
[----:B------:R-:W3:Y:S01]  /*4740*/  LDCU UR15, c[0x0][0xb0c] ;  /* 0x00016180ff0f77ac */ /* 0x000ee20008000800 */
[----:B------:R-:W2:Y:S06]  /*4750*/  LDCU UR38, c[0x0][0xb20] ;  /* 0x00016400ff2677ac */ /* 0x000eac0008000800 */
[----:B------:R-:W4:Y:S01]  /*4760*/  LDC.64 R4, c[0x0][0x890] ;  /* 0x00022400ff047b82 */ /* 0x000f220000000a00 */
[----:B------:R-:W2:Y:S01]  /*4770*/  LDCU UR4, c[0x0][0xb30] ;  /* 0x00016600ff0477ac */ /* 0x000ea20008000800 */
[----:B------:R-:W-:Y:S01]  /*4780*/  UMOV UR21, 0x400 ;  /* 0x0000040000157882 */ /* 0x000fe20000000000 */
[----:B-1----:R-:W-:-:S02]  /*4790*/  UIMAD.WIDE.U32 UR6, UR32, UR28, URZ ;  /* 0x0000001c200672a5 */ /* 0x002fc4000f8e00ff */
[----:B---3--:R-:W-:Y:S02]  /*47a0*/  UIMAD.WIDE.U32 UR8, UR27, UR31, URZ ;  /* 0x0000001f1b0872a5 */ /* 0x008fe4000f8e00ff */
[----:B------:R-:W-:Y:S02]  /*47b0*/  ULEA UR21, UR46, UR21, 0x18 ;  /* 0x000000152e157291 */ /* 0x000fe4000f8ec0ff */
[----:B------:R-:W-:Y:S02]  /*47c0*/  UPLOP3.LUT UP3, UPT, UPT, UPT, UPT, 0x40, 0x4 ;  /* 0x000000000004789c */ /* 0x000fe40003f6e870 */
[----:B------:R-:W-:Y:S01]  /*47d0*/  UIADD3 UR33, UPT, UPT, UR21, 0x88, URZ ;  /* 0x0000008815217890 */ /* 0x000fe2000fffe0ff */
[----:B------:R-:W-:Y:S01]  /*47e0*/  UMOV UR6, UR7 ;  /* 0x0000000700067c82 */ /* 0x000fe20008000000 */
[----:B------:R-:W-:Y:S01]  /*47f0*/  UMOV UR34, UR9 ;  /* 0x0000000900227c82 */ /* 0x000fe20008000000 */
[----:B------:R-:W-:Y:S02]  /*4800*/  UISETP.GE.AND UP0, UPT, UR42, 0x1, UPT ;  /* 0x000000012a00788c */ /* 0x000fe4000bf06270 */
[----:B------:R-:W-:Y:S01]  /*4810*/  UISETP.NE.AND UP4, UPT, UR42, 0x1, UPT ;  /* 0x000000012a00788c */ /* 0x000fe2000bf85270 */
[----:B------:R-:W1:Y:S01]  /*4820*/  LDCU.64 UR22, c[0x0][0xb28] ;  /* 0x00016500ff1677ac */ /* 0x000e620008000a00 */
[----:B------:R-:W-:-:S02]  /*4830*/  UISETP.NE.AND UP6, UPT, UR15, 0x1, UPT ;  /* 0x000000010f00788c */ /* 0x000fc4000bfc5270 */
[----:B------:R-:W-:Y:S02]  /*4840*/  UISETP.NE.AND UP5, UPT, UR30, 0x1, UPT ;  /* 0x000000011e00788c */ /* 0x000fe4000bfa5270 */
[----:B------:R-:W-:Y:S02]  /*4850*/  UIADD3 UR17, UPT, UPT, UR21, 0x80, URZ ;  /* 0x0000008015117890 */ /* 0x000fe4000fffe0ff */
[----:B------:R-:W-:Y:S02]  /*4860*/  UPRMT UR33, UR46, 0x654, UR33 ;  /* 0x000006542e217896 */ /* 0x000fe40008000021 */
[----:B------:R-:W-:Y:S02]  /*4870*/  USHF.R.U32.HI UR35, URZ, UR29, UR6 ;  /* 0x0000001dff237299 */ /* 0x000fe40008011606 */
[----:B--2---:R-:W-:Y:S02]  /*4880*/  USHF.R.U32.HI UR34, URZ, UR38, UR34 ;  /* 0x00000026ff227299 */ /* 0x004fe40008011622 */
[----:B------:R-:W-:-:S11]  /*4890*/  UISETP.NE.AND UP2, UPT, UR4, 0x1, UPT ;  /* 0x000000010400788c */ /* 0x000fd6000bf45270 */
.L_x_98:
[C---:B------:R-:W-:Y:S02]  /*48a0*/  LEA R12, R14.reuse, UR21, 0x3 ;  /* 0x000000150e0c7c11 */ /* 0x040fe4000f8e18ff */
[----:B------:R-:W-:Y:S02]  /*48b0*/  SHF.L.U32 R9, R13, 0x1f, RZ ;  /* 0x0000001f0d097819 */ /* 0x000fe400000006ff */
[----:B------:R-:W-:Y:S02]  /*48c0*/  LEA R10, R14, UR21, 0x4 ;  /* 0x000000150e0a7c11 */ /* 0x000fe4000f8e20ff */
[----:B--2---:R-:W2:Y:S02]  /*48d0*/  SYNCS.PHASECHK.TRANS64.TRYWAIT P0, [R12+URZ+0xb0], R9 ;  /* 0x0000b0090c0075a7 */ /* 0x004ea400080011ff */
[----:B--2---:R-:W-:Y:S05]  /*48e0*/  @!P0 BRA `(.L_x_90) ;  /* 0x0000005000bc8947 */ /* 0x004fea0003800000 */
.L_x_165:
[----:B--2---:R-:W2:Y:S01]  /*48f0*/  LDS.128 R8, [R10+0x140] ;  /* 0x000140000a087984 */ /* 0x004ea20000000c00 */
[----:B------:R-:W-:Y:S01]  /*4900*/  UISETP.GE.AND UP0, UPT, UR42, 0x1, UPT ;  /* 0x000000012a00788c */ /* 0x000fe2000bf06270 */
[----:B------:R-:W-:Y:S01]  /*4910*/  @!PT LDS RZ, [RZ] ;  /* 0x00000000fffff984 */ /* 0x000fe20000000800 */
[----:B------:R-:W-:Y:S01]  /*4920*/  @!PT LDS RZ, [RZ] ;  /* 0x00000000fffff984 */ /* 0x000fe20000000800 */
[----:B------:R-:W-:Y:S01]  /*4930*/  @!PT LDS RZ, [RZ] ;  /* 0x00000000fffff984 */ /* 0x000fe20000000800 */
[----:B------:R-:W-:Y:S01]  /*4940*/  @!PT LDS RZ, [RZ] ;  /* 0x00000000fffff984 */ /* 0x000fe20000000800 */
[----:B------:R3:W-:Y:S06]  /*4950*/  MEMBAR.ALL.CTA ;  /* 0x0000000000007992 */ /* 0x0007ec0000008000 */
[----:B---3--:R-:W3:Y:S01]  /*4960*/  FENCE.VIEW.ASYNC.S ;  /* 0x00000000000073c6 */ /* 0x008ee20000000000 */
[----:B--2---:R-:W-:Y:S11]  /*4970*/  LOP3.LUT P0, RZ, R10, 0x1, RZ, 0xc0, !PT ;  /* 0x000000010aff7812 */ /* 0x004ff6000780c0ff */
[----:B------:R-:W-:Y:S02]  /*4980*/  @!UPT UIADD3 URZ, UPT, UPT, URZ, URZ, URZ ;  /* 0x000000fffffff290 */ /* 0x000fe4000fffe0ff */
[----:B---3--:R-:W-:Y:S01]  /*4990*/  VOTEU.ANY UP1, P0 ;  /* 0x0000000000ff7886 */ /* 0x008fe20000020100 */
[----:B------:R-:W-:Y:S11]  /*49a0*/  PLOP3.LUT P0, PT, PT, PT, UP1, 0x80, 0x8 ;  /* 0x000000000008781c */ /* 0x000ff60003f0f018 */
[----:B------:R-:W-:Y:S02]  /*49b0*/  @!UPT UIADD3 URZ, UPT, UPT, URZ, URZ, URZ ;  /* 0x000000fffffff290 */ /* 0x000fe4000fffe0ff */
[----:B------:R-:W-:Y:S02]  /*49c0*/  @P0 SHF.R.U32.HI R0, RZ, 0x10, R9 ;  /* 0x00000010ff000819 */ /* 0x000fe40000011609 */
[----:B------:R-:W-:Y:S02]  /*49d0*/  @P0 MOV R6, R8 ;  /* 0x0000000800060202 */ /* 0x000fe40000000f00 */
[----:B------:R-:W-:Y:S01]  /*49e0*/  @P0 R2UR UR4, R0 ;  /* 0x00000000000402ca */ /* 0x000fe200000e0000 */
[----:B------:R-:W-:Y:S01]  /*49f0*/  VIADD R0, R12, 0xc0 ;  /* 0x000000c00c007836 */ /* 0x000fe20000000000 */
[----:B------:R-:W-:Y:S02]  /*4a00*/  @P0 LOP3.LUT R8, R9, 0xffff, RZ, 0xc0, !PT ;  /* 0x0000ffff09080812 */ /* 0x000fe400078ec0ff */
[----:B------:R-:W-:Y:S02]  /*4a10*/  @P0 R2UR UR6, R6 ;  /* 0x00000000060602ca */ /* 0x000fe400000e0000 */
[----:B------:R-:W-:Y:S02]  /*4a20*/  PRMT R0, RZ, 0x654, R0 ;  /* 0x00000654ff007816 */ /* 0x000fe40000000000 */
[----:B------:R-:W-:Y:S02]  /*4a30*/  @P0 R2UR UR5, R8 ;  /* 0x00000000080502ca */ /* 0x000fe400000e0000 */
[----:B------:R2:W-:Y:S03]  /*4a40*/  SYNCS.ARRIVE.TRANS64.RED.A1T0 RZ, [R0+URZ], RZ ;  /* 0x000000ff00ff79a7 */ /* 0x0005e600081004ff */
[----:B------:R-:W-:Y:S04]  /*4a50*/  @UP1 UMOV UR26, UR4 ;  /* 0x00000004001a1c82 */ /* 0x000fe80008000000 */
[----:B------:R-:W-:Y:S04]  /*4a60*/  @UP1 UMOV UR14, UR6 ;  /* 0x00000006000e1c82 */ /* 0x000fe80008000000 */
[----:B------:R-:W-:Y:S01]  /*4a70*/  @UP1 UMOV UR13, UR5 ;  /* 0x00000005000d1c82 */ /* 0x000fe20008000000 */
[----:B------:R-:W-:Y:S05]  /*4a80*/  BRA.U !UP0, `(.L_x_91) ;  /* 0x0000000108a47547 */ /* 0x000fea000b800000 */
[----:B------:R-:W-:Y:S02]  /*4a90*/  UIMAD.WIDE.U32 UR8, UR13, UR31, URZ ;  /* 0x0000001f0d0872a5 */ /* 0x000fe4000f8e00ff */
[----:B------:R-:W-:Y:S02]  /*4aa0*/  UIMAD.WIDE.U32 UR10, UR14, UR28, URZ ;  /* 0x0000001c0e0a72a5 */ /* 0x000fe4000f8e00ff */
[----:B------:R-:W-:Y:S02]  /*4ab0*/  USEL UR4, UR27, UR34, !UP5 ;  /* 0x000000221b047287 */ /* 0x000fe4000e800000 */
[----:B------:R-:W-:Y:S02]  /*4ac0*/  USEL UR7, UR32, UR35, !UP6 ;  /* 0x0000002320077287 */ /* 0x000fe4000f000000 */
[----:B-1----:R-:W-:Y:S02]  /*4ad0*/  UIMAD.WIDE.U32 UR18, UR4, UR22, URZ ;  /* 0x00000016041272a5 */ /* 0x002fe4000f8e00ff */
[----:B------:R-:W-:Y:S01]  /*4ae0*/  UIMAD.WIDE.U32 UR24, UR7, UR22, URZ ;  /* 0x00000016071872a5 */ /* 0x000fe2000f8e00ff */
[----:B------:R-:W-:Y:S02]  /*4af0*/  UMOV UR5, UR9 ;  /* 0x0000000900057c82 */ /* 0x000fe40008000000 */
[----:B------:R-:W-:Y:S03]  /*4b00*/  USHF.R.U32.HI UR6, URZ, UR38, UR5 ;  /* 0x00000026ff067299 */ /* 0x000fe60008011605 */
[----:B------:R-:W-:Y:S01]  /*4b10*/  UMOV UR5, UR11 ;  /* 0x0000000b00057c82 */ /* 0x000fe20008000000 */
[----:B------:R-:W-:Y:S02]  /*4b20*/  USEL UR6, UR13, UR6, !UP5 ;  /* 0x000000060d067287 */ /* 0x000fe4000e800000 */
[----:B------:R-:W-:Y:S02]  /*4b30*/  USHF.R.U32.HI UR8, URZ, UR29, UR5 ;  /* 0x0000001dff087299 */ /* 0x000fe40008011605 */
[----:B------:R-:W-:Y:S01]  /*4b40*/  UIMAD.WIDE.U32 UR10, UR6, UR22, URZ ;  /* 0x00000016060a72a5 */ /* 0x000fe2000f8e00ff */
[----:B------:R-:W-:Y:S02]  /*4b50*/  UMOV UR5, UR19 ;  /* 0x0000001300057c82 */ /* 0x000fe40008000000 */
[----:B------:R-:W-:Y:S03]  /*4b60*/  @UP4 USHF.R.U32.HI UR4, URZ, UR23, UR5 ;  /* 0x00000017ff044299 */ /* 0x000fe60008011605 */
[----:B------:R-:W-:Y:S01]  /*4b70*/  UMOV UR5, UR25 ;  /* 0x0000001900057c82 */ /* 0x000fe20008000000 */
[----:B------:R-:W-:Y:S02]  /*4b80*/  UIMAD UR4, UR42, UR4, URZ ;  /* 0x000000042a0472a4 */ /* 0x000fe4000f8e02ff */
[----:B------:R-:W-:Y:S02]  /*4b90*/  @UP4 USHF.R.U32.HI UR7, URZ, UR23, UR5 ;  /* 0x00000017ff074299 */ /* 0x000fe40008011605 */
[----:B------:R-:W-:Y:S02]  /*4ba0*/  USEL UR5, UR14, UR8, !UP6 ;  /* 0x000000080e057287 */ /* 0x000fe4000f000000 */
[----:B------:R-:W-:Y:S02]  /*4bb0*/  UIMAD UR8, UR42, UR7, URZ ;  /* 0x000000072a0872a4 */ /* 0x000fe4000f8e02ff */
[----:B------:R-:W-:Y:S03]  /*4bc0*/  UISETP.GE.AND UP0, UPT, UR6, UR4, UPT ;  /* 0x000000040600728c */ /* 0x000fe6000bf06270 */
[----:B------:R-:W-:Y:S01]  /*4bd0*/  UMOV UR4, UR11 ;  /* 0x0000000b00047c82 */ /* 0x000fe20008000000 */
[----:B------:R-:W-:Y:S02]  /*4be0*/  UISETP.GE.OR UP0, UPT, UR5, UR8, UP0 ;  /* 0x000000080500728c */ /* 0x000fe40008706670 */
[----:B------:R-:W-:Y:S02]  /*4bf0*/  USHF.R.U32.HI UR4, URZ, UR23, UR4 ;  /* 0x00000017ff047299 */ /* 0x000fe40008011604 */
[----:B------:R-:W-:Y:S02]  /*4c00*/  UIMAD.WIDE.U32 UR8, UR5, UR22, URZ ;  /* 0x00000016050872a5 */ /* 0x000fe4000f8e00ff */
[----:B------:R-:W-:Y:S04]  /*4c10*/  USEL UR10, UR6, UR4, !UP4 ;  /* 0x00000004060a7287 */ /* 0x000fe8000e000000 */
[----:B------:R-:W-:Y:S01]  /*4c20*/  UIADD3 UR11, UPT, UPT, -UR10, URZ, URZ ;  /* 0x000000ff0a0b7290 */ /* 0x000fe2000fffe1ff */
[----:B------:R-:W-:Y:S02]  /*4c30*/  @!UP0 UMOV UR4, UR9 ;  /* 0x0000000900048c82 */ /* 0x000fe40008000000 */
[----:B------:R-:W-:Y:S02]  /*4c40*/  @!UP0 USHF.R.U32.HI UR4, URZ, UR23, UR4 ;  /* 0x00000017ff048299 */ /* 0x000fe40008011604 */
[----:B------:R-:W-:Y:S02]  /*4c50*/  UIMAD UR8, UR42, UR11, UR6 ;  /* 0x0000000b2a0872a4 */ /* 0x000fe4000f8e0206 */
[----:B------:R-:W-:Y:S04]  /*4c60*/  @!UP0 USEL UR4, UR5, UR4, !UP4 ;  /* 0x0000000405048287 */ /* 0x000fe8000e000000 */
[----:B------:R-:W-:Y:S02]  /*4c70*/  @!UP0 UIMAD UR8, UR7, UR8, UR4 ;  /* 0x00000008070882a4 */ /* 0x000fe4000f8e0204 */
[----:B------:R-:W-:Y:S02]  /*4c80*/  @!UP0 UIADD3 UR9, UPT, UPT, UR10, -UR4, URZ ;  /* 0x800000040a098290 */ /* 0x000fe4000fffe0ff */
[----:B------:R-:W-:Y:S02]  /*4c90*/  UIADD3 UR4, UPT, UPT, -UR5, URZ, URZ ;  /* 0x000000ff05047290 */ /* 0x000fe4000fffe1ff */
[----:B------:R-:W-:Y:S02]  /*4ca0*/  UIADD3 UR7, UPT, UPT, -UR6, URZ, URZ ;  /* 0x000000ff06077290 */ /* 0x000fe4000fffe1ff */
[----:B------:R-:W-:Y:S02]  /*4cb0*/  @!UP0 UIMAD UR6, UR9, UR42, UR5 ;  /* 0x0000002a090682a4 */ /* 0x000fe4000f8e0205 */
[----:B------:R-:W-:Y:S02]  /*4cc0*/  UIMAD UR14, UR15, UR4, UR14 ;  /* 0x000000040f0e72a4 */ /* 0x000fe4000f8e020e */
[----:B------:R-:W-:Y:S01]  /*4cd0*/  UIMAD UR13, UR30, UR7, UR13 ;  /* 0x000000071e0d72a4 */ /* 0x000fe2000f8e020d */
[----:B------:R-:W-:Y:S02]  /*4ce0*/  @!UP0 UMOV UR5, UR8 ;  /* 0x0000000800058c82 */ /* 0x000fe40008000000 */
[----:B------:R-:W-:Y:S02]  /*4cf0*/  UIMAD UR14, UR5, UR15, UR14 ;  /* 0x0000000f050e72a4 */ /* 0x000fe4000f8e020e */
[----:B------:R-:W-:Y:S11]  /*4d00*/  UIMAD UR13, UR6, UR30, UR13 ;  /* 0x0000001e060d72a4 */ /* 0x000ff6000f8e020d */
[----:B------:R-:W-:Y:S01]  /*4d10*/  @!UPT UIADD3 URZ, UPT, UPT, URZ, URZ, URZ ;  /* 0x000000fffffff290 */ /* 0x000fe2000fffe0ff */
.L_x_91:
[----:B------:R-:W3:Y:S01]  /*4d20*/  @!UP2 LDCU.128 UR8, c[0x0][0xb10] ;  /* 0x00016200ff08a7ac */ /* 0x000ee20008000c00 */
[C---:B----4-:R-:W-:Y:S02]  /*4d30*/  ISETP.NE.U32.AND P1, PT, R4.reuse, RZ, PT ;  /* 0x000000ff0400720c */ /* 0x050fe40003f25070 */
[----:B------:R-:W-:Y:S02]  /*4d40*/  ISETP.NE.U32.AND P0, PT, R4, RZ, PT ;  /* 0x000000ff0400720c */ /* 0x000fe40003f05070 */
[C---:B------:R-:W-:Y:S02]  /*4d50*/  ISETP.NE.AND.EX P1, PT, R5.reuse, RZ, PT, P1 ;  /* 0x000000ff0500720c */ /* 0x040fe40003f25310 */
[----:B------:R-:W-:Y:S01]  /*4d60*/  ISETP.NE.AND.EX P0, PT, R5, RZ, PT, P0 ;  /* 0x000000ff0500720c */ /* 0x000fe20003f05300 */
[----:B------:R-:W4:Y:S01]  /*4d70*/  @!UP2 LDCU UR5, c[0x0][0xb0c] ;  /* 0x00016180ff05a7ac */ /* 0x000f220008000800 */
[----:B------:R-:W-:Y:S01]  /*4d80*/  SHF.L.U32 R9, R15, 0x1f, RZ ;  /* 0x0000001f0f097819 */ /* 0x000fe200000006ff */
[----:B------:R-:W-:Y:S02]  /*4d90*/  USHF.L.U32 UR19, UR16, 0x7, URZ ;  /* 0x0000000710137899 */ /* 0x000fe400080006ff */
[----:B------:R-:W-:Y:S02]  /*4da0*/  USHF.L.U32 UR18, UR20, 0x7, URZ ;  /* 0x0000000714127899 */ /* 0x000fe400080006ff */
[----:B---3--:R-:W-:Y:S07]  /*4db0*/  UIMAD.WIDE.U32 UR6, UR14, UR8, URZ ;  /* 0x000000080e0672a5 */ /* 0x008fee000f8e00ff */
[----:B------:R-:W-:Y:S01]  /*4dc0*/  @!UP2 UMOV UR4, UR7 ;  /* 0x000000070004ac82 */ /* 0x000fe20008000000 */
[----:B----4-:R-:W-:Y:S02]  /*4dd0*/  @!UP2 UISETP.NE.AND UP0, UPT, UR5, 0x1, UPT ;  /* 0x000000010500a88c */ /* 0x010fe4000bf05270 */
[----:B------:R-:W-:Y:S02]  /*4de0*/  @!UP2 USHF.R.U32.HI UR4, URZ, UR9, UR4 ;  /* 0x00000009ff04a299 */ /* 0x000fe40008011604 */
[----:B------:R-:W-:Y:S02]  /*4df0*/  UIMAD.WIDE.U32 UR6, UR13, UR11, URZ ;  /* 0x0000000b0d0672a5 */ /* 0x000fe4000f8e00ff */
[----:B------:R-:W-:Y:S02]  /*4e00*/  @!UP2 USEL UR8, UR14, UR4, !UP0 ;  /* 0x000000040e08a287 */ /* 0x000fe4000c000000 */
[----:B------:R-:W-:Y:S03]  /*4e10*/  @!UP2 UISETP.NE.AND UP0, UPT, UR10, 0x1, UPT ;  /* 0x000000010a00a88c */ /* 0x000fe6000bf05270 */
[----:B------:R-:W-:Y:S02]  /*4e20*/  @!UP2 UMOV UR6, UR7 ;  /* 0x000000070006ac82 */ /* 0x000fe40008000000 */
[----:B------:R-:W3:Y:S02]  /*4e30*/  @!UP2 LDCU UR4, c[0x0][0xb20] ;  /* 0x00016400ff04a7ac */ /* 0x000ee40008000800 */
[----:B---3--:R-:W-:Y:S04]  /*4e40*/  @!UP2 USHF.R.U32.HI UR6, URZ, UR4, UR6 ;  /* 0x00000004ff06a299 */ /* 0x008fe80008011606 */
[----:B------:R-:W-:Y:S04]  /*4e50*/  @!UP2 USEL UR6, UR13, UR6, !UP0 ;  /* 0x000000060d06a287 */ /* 0x000fe8000c000000 */
[----:B------:R-:W-:Y:S02]  /*4e60*/  @!UP2 UIADD3 UR4, UPT, UPT, -UR8, UR6, URZ ;  /* 0x000000060804a290 */ /* 0x000fe4000fffe1ff */
[----:B------:R-:W-:Y:S02]  /*4e70*/  @!UP2 UIADD3 UR6, UPT, UPT, UR8, -UR6, URZ ;  /* 0x800000060806a290 */ /* 0x000fe4000fffe0ff */
[----:B------:R-:W-:Y:S02]  /*4e80*/  @!UP2 UIMAD UR14, UR4, UR5, UR14 ;  /* 0x00000005040ea2a4 */ /* 0x000fe4000f8e020e */
[----:B------:R-:W-:Y:S01]  /*4e90*/  @!UP2 UIMAD UR13, UR6, UR10, UR13 ;  /* 0x0000000a060da2a4 */ /* 0x000fe2000f8e020d */
[----:B------:R-:W-:Y:S11]  /*4ea0*/  BRA.U UP3, `(.L_x_92) ;  /* 0x0000000103107547 */ /* 0x000ff6000b800000 */
[----:B--2---:R-:W-:Y:S04]  /*4eb0*/  MOV R0, UR37 ;  /* 0x0000002500007c02 */ /* 0x004fe80008000f00 */
[----:B------:R-:W-:Y:S04]  /*4ec0*/  SHF.L.U32 R11, R0, 0x1f, RZ ;  /* 0x0000001f000b7819 */ /* 0x000fe800000006ff */
[----:B------:R-:W2:Y:S02]  /*4ed0*/  SYNCS.PHASECHK.TRANS64.TRYWAIT P2, [UR21+0xa8], R11 ;  /* 0x0000a80bff0075a7 */ /* 0x000ea40008041115 */
[----:B--2---:R-:W-:Y:S05]  /*4ee0*/  @!P2 BRA `(.L_x_93) ;  /* 0x0000004c0050a947 */ /* 0x004fea0003800000 */
.L_x_92:
[----:B------:R-:W-:Y:S05]  /*4ef0*/  @!P1 BRA `(.L_x_94) ;  /* 0x0000000000309947 */ /* 0x000fea0003800000 */
[----:B------:R-:W-:Y:S01]  /*4f00*/  ISETP.NE.U32.AND P1, PT, R2, RZ, PT ;  /* 0x000000ff0200720c */ /* 0x000fe20003f25070 */
[----:B------:R-:W3:Y:S01]  /*4f10*/  LDCU.64 UR4, c[0x0][0x358] ;  /* 0x00006b00ff0477ac */ /* 0x000ee20008000a00 */
[----:B------:R-:W-:Y:S02]  /*4f20*/  IMAD.MOV.U32 R140, RZ, RZ, 0x1 ;  /* 0x00000001ff8c7424 */ /* 0x000fe400078e00ff */
[----:B------:R-:W-:Y:S11]  /*4f30*/  ISETP.NE.AND.EX P1, PT, R3, RZ, PT, P1 ;  /* 0x000000ff0300720c */ /* 0x000ff60003f25310 */
[----:B------:R-:W-:Y:S02]  /*4f40*/  @!UPT UIADD3 URZ, UPT, UPT, URZ, URZ, URZ ;  /* 0x000000fffffff290 */ /* 0x000fe4000fffe0ff */
[----:B--2---:R-:W2:Y:S01]  /*4f50*/  @P1 LDC.64 R10, c[0x0][0x888] ;  /* 0x00022200ff0a1b82 */ /* 0x004ea20000000a00 */
[----:B------:R-:W-:Y:S04]  /*4f60*/  @P1 IMAD R0, R4, UR36, RZ ;  /* 0x0000002404001c24 */ /* 0x000fe8000f8e02ff */
[----:B--2---:R-:W-:Y:S04]  /*4f70*/  @P1 IMAD.WIDE R10, R0, 0x4, R10 ;  /* 0x00000004000a1825 */ /* 0x004fe800078e020a */
[----:B------:R-:W-:Y:S01]  /*4f80*/  HFMA2 R0, -RZ, RZ, 0, 5.9604644775390625e-08 ;  /* 0x00000001ff007431 */ /* 0x000fe200000001ff */
[----:B---3-5:R3:W5:Y:S04]  /*4f90*/  @P1 LDG.E R72, desc[UR4][R10.64] ;  /* 0x000000040a481981 */ /* 0x028768000c1e1900 */
[----:B------:R-:W-:Y:S01]  /*4fa0*/  @!P1 PRMT R140, R0, 0x7610, R140 ;  /* 0x00007610008c9816 */ /* 0x000fe2000000008c */
[----:B---3--:R-:W4:Y:S06]  /*4fb0*/  @!P1 LDC R72, c[0x0][0x880] ;  /* 0x00022000ff489b82 */ /* 0x008f2c0000000800 */
.L_x_94:
[----:B----45:R-:W-:Y:S01]  /*4fc0*/  @!P0 ISETP.EQ.AND P1, PT, R72, RZ, PT ;  /* 0x000000ff4800820c */ /* 0x030fe20003f22270 */
[----:B------:R-:W-:Y:S01]  /*4fd0*/  @!UPT UIADD3 URZ, UPT, UPT, URZ, URZ, URZ ;  /* 0x000000fffffff290 */ /* 0x000fe2000fffe0ff */
[----:B------:R-:W-:Y:S11]  /*4fe0*/  @!P0 BRA `(.L_x_95) ;  /* 0x0000000000188947 */ /* 0x000ff60003800000 */
[----:B------:R-:W-:Y:S02]  /*4ff0*/  LOP3.LUT P0, RZ, R140, 0xff, RZ, 0xc0, !PT ;  /* 0x000000ff8cff7812 */ /* 0x000fe4000780c0ff */
[----:B------:R-:W-:Y:S04]  /*5000*/  ISETP.NE.U32.AND P1, PT, R2, RZ, PT ;  /* 0x000000ff0200720c */ /* 0x000fe80003f25070 */
[----:B------:R-:W-:Y:S04]  /*5010*/  ISETP.NE.AND.EX P1, PT, R3, RZ, PT, P1 ;  /* 0x000000ff0300720c */ /* 0x000fe80003f25310 */
[----:B------:R-:W-:Y:S03]  /*5020*/  PLOP3.LUT P1, PT, P1, PT, PT, 0x8, 0x80 ;  /* 0x000000000080781c */ /* 0x000fe60000f2e170 */
[----:B------:R-:W-:Y:S11]  /*5030*/  @P0 ISETP.EQ.AND P1, PT, R72, RZ, PT ;  /* 0x000000ff4800020c */ /* 0x000ff60003f22270 */
[----:B------:R-:W-:Y:S02]  /*5040*/  @!UPT UIADD3 URZ, UPT, UPT, URZ, URZ, URZ ;  /* 0x000000fffffff290 */ /* 0x000fe4000fffe0ff */
.L_x_95:
[----:B------:R-:W3:Y:S01]  /*5050*/  SYNCS.PHASECHK.TRANS64.TRYWAIT P2, [UR21+0x90], R9 ;  /* 0x00009009ff0075a7 */ /* 0x000ee20008041115 */
[----:B------:R-:W-:Y:S04]  /*5060*/  ELECT P0, URZ, PT ;  /* 0x0000000000ff782f */ /* 0x000fe80003800000 */
[----:B------:R-:W-:Y:S11]  /*5070*/  PLOP3.LUT P1, PT, P1, P0, PT, 0xf2, 0x2f ;  /* 0x00000000002f781c */ /* 0x000ff60000f21e72 */
[----:B------:R-:W-:Y:S02]  /*5080*/  @!UPT UIADD3 URZ, UPT, UPT, URZ, URZ, URZ ;  /* 0x000000fffffff290 */ /* 0x000fe4000fffe0ff */
[----:B------:R-:W-:Y:S05]  /*5090*/  @!P1 IADD3 R8, P0, PT, R16, 0x580, RZ ;  /* 0x0000058010089810 */ /* 0x000fea0007f1e0ff */
[----:B------:R-:W-:Y:S01]  /*50a0*/  @!P1 IMAD.X R6, RZ, RZ, R17, P0 ;  /* 0x000000ffff069224 */ /* 0x000fe200000e0611 */
[----:B---3--:R-:W-:Y:S07]  /*50b0*/  @!P2 BRA `(.L_x_96) ;  /* 0x0000004800f4a947 */ /* 0x008fee0003800000 */
.L_x_168:
[----:B------:R-:W-:Y:S01]  /*50c0*/  @!P1 R2UR UR5, R8 ;  /* 0x00000000080592ca */ /* 0x000fe200000e0000 */
[----:B------:R-:W-:Y:S01]  /*50d0*/  VOTEU.ALL UP0, P1 ;  /* 0x0000000000ff7886 */ /* 0x000fe20000800000 */
[----:B------:R-:W-:Y:S01]  /*50e0*/  @!P1 R2UR UR4, R6 ;  /* 0x00000000060492ca */ /* 0x000fe200000e0000 */
[----:B--2---:R-:W-:Y:S01]  /*50f0*/  @!P1 IMAD.MOV.U32 R0, RZ, RZ, 0x2000 ;  /* 0x00002000ff009424 */ /* 0x004fe200078e00ff */
[----:B------:R-:W-:Y:S01]  /*5100*/  UMOV UR8, 0x0 ;  /* 0x0000000000087882 */ /* 0x000fe20000000000 */
[----:B------:R-:W-:Y:S01]  /*5110*/  UMOV UR9, 0x10000000 ;  /* 0x1000000000097882 */ /* 0x000fe20000000000 */
[----:B------:R-:W-:Y:S01]  /*5120*/  @!UP0 UIADD3 UR16, UPT, UPT, UR21, 0x200, URZ ;  /* 0x0000020015108890 */ /* 0x000fe2000fffe0ff */
[----:B------:R-:W-:Y:S01]  /*5130*/  VIADD R14, R14, 0x1 ;  /* 0x000000010e0e7836 */ /* 0x000fe20000000000 */
[----:B------:R-:W-:Y:S01]  /*5140*/  VOTEU.ALL UP0, P1 ;  /* 0x0000000000ff7886 */ /* 0x000fe20000800000 */
[----:B------:R-:W-:Y:S01]  /*5150*/  UMOV UR20, UR36 ;  /* 0x0000002400147c82 */ /* 0x000fe20008000000 */
[----:B------:R-:W-:Y:S03]  /*5160*/  UPRMT UR6, UR46, 0x654, UR17 ;  /* 0x000006542e067896 */ /* 0x000fe60008000011 */
[----:B------:R-:W-:Y:S02]  /*5170*/  IMAD.U32 R10, RZ, RZ, UR5 ;  /* 0x00000005ff0a7e24 */ /* 0x000fe4000f8e00ff */
[----:B------:R-:W-:Y:S03]  /*5180*/  IMAD.U32 R11, RZ, RZ, UR4 ;  /* 0x00000004ff0b7e24 */ /* 0x000fe6000f8e00ff */
[----:B------:R-:W-:Y:S02]  /*5190*/  @!P1 R2UR UR4, R10 ;  /* 0x000000000a0492ca */ /* 0x000fe400000e0000 */
[----:B------:R-:W-:Y:S11]  /*51a0*/  @!P1 R2UR UR5, R11 ;  /* 0x000000000b0592ca */ /* 0x000ff600000e0000 */
[----:B------:R-:W-:Y:S02]  /*51b0*/  @!UPT UIADD3 URZ, UPT, UPT, URZ, URZ, URZ ;  /* 0x000000fffffff290 */ /* 0x000fe4000fffe0ff */
[----:B------:R2:W-:Y:S01]  /*51c0*/  @!UP0 UTMALDG.3D [UR16], [UR4], desc[UR8] ;  /* 0x00000810040085b4 */ /* 0x0005e20008011000 */
[----:B------:R2:W-:Y:S01]  /*51d0*/  @!P1 SYNCS.ARRIVE.TRANS64.RED.A0TR RZ, [UR21+0x80], R0 ;  /* 0x00008000ffff99a7 */ /* 0x0005e20008300415 */
[----:B------:R-:W-:Y:S01]  /*51e0*/  SYNCS.ARRIVE.TRANS64.RED.A1T0 RZ, [UR6], RZ ;  /* 0x000000ffffff79a7 */ /* 0x000fe20008100406 */
[----:B------:R-:W3:Y:S02]  /*51f0*/  SYNCS.PHASECHK.TRANS64.TRYWAIT P0, [UR21+0x98], R9 ;  /* 0x00009809ff0075a7 */ /* 0x000ee40008001115 */
[----:B--23--:R-:W-:Y:S05]  /*5200*/  @!P0 BRA `(.L_x_97) ;  /* 0x0000004800b88947 */ /* 0x00cfea0003800000 */
.L_x_170:
[----:B------:R-:W-:Y:S01]  /*5210*/  @!P1 IADD3 R6, P0, PT, R16, 0x580, RZ ;  /* 0x0000058010069810 */ /* 0x000fe20007f1e0ff */
[----:B------:R-:W-:Y:S01]  /*5220*/  VOTEU.ALL UP0, P1 ;  /* 0x0000000000ff7886 */ /* 0x000fe20000800000 */
[----:B------:R-:W-:Y:S01]  /*5230*/  UMOV UR6, 0x0 ;  /* 0x0000000000067882 */ /* 0x000fe20000000000 */
[----:B------:R-:W-:Y:S01]  /*5240*/  UMOV UR7, 0x10000000 ;  /* 0x1000000000077882 */ /* 0x000fe20000000000 */
[----:B------:R-:W-:Y:S01]  /*5250*/  @!P1 R2UR UR5, R6 ;  /* 0x00000000060592ca */ /* 0x000fe200000e0000 */
[----:B--2---:R-:W-:Y:S01]  /*5260*/  @!P1 IMAD.X R0, RZ, RZ, R17, P0 ;  /* 0x000000ffff009224 */ /* 0x004fe200000e0611 */
[----:B------:R-:W-:Y:S01]  /*5270*/  @!UP0 UIADD3 UR10, UPT, UPT, UR18, 0x40, URZ ;  /* 0x00000040120a8890 */ /* 0x000fe2000fffe0ff */
[----:B------:R-:W-:Y:S01]  /*5280*/  R2UR UR16, R142 ;  /* 0x000000008e1072ca */ /* 0x000fe200000e0000 */
[----:B------:R-:W-:Y:S01]  /*5290*/  @!UP0 UIADD3 UR8, UPT, UPT, UR21, 0x2200, URZ ;  /* 0x0000220015088890 */ /* 0x000fe2000fffe0ff */
[----:B------:R-:W-:Y:S01]  /*52a0*/  ISETP.NE.AND P0, PT, R14, 0x2, PT ;  /* 0x000000020e00780c */ /* 0x000fe20003f05270 */
[----:B------:R-:W-:Y:S01]  /*52b0*/  @!UP0 UIADD3 UR9, UPT, UPT, UR21, 0x88, URZ ;  /* 0x0000008815098890 */ /* 0x000fe2000fffe0ff */
[----:B------:R-:W-:Y:S01]  /*52c0*/  @!P1 R2UR UR4, R0 ;  /* 0x00000000000492ca */ /* 0x000fe200000e0000 */
[----:B------:R-:W-:Y:S01]  /*52d0*/  VOTEU.ALL UP0, P1 ;  /* 0x0000000000ff7886 */ /* 0x000fe20000800000 */
[----:B------:R-:W-:Y:S01]  /*52e0*/  UMOV UR11, UR19 ;  /* 0x00000013000b7c82 */ /* 0x000fe20008000000 */
[----:B------:R-:W-:Y:S01]  /*52f0*/  UMOV UR12, UR36 ;  /* 0x00000024000c7c82 */ /* 0x000fe20008000000 */
[----:B------:R-:W-:Y:S01]  /*5300*/  SEL R0, RZ, 0x1, P0 ;  /* 0x00000001ff007807 */ /* 0x000fe20000000000 */
[----:B------:R-:W-:Y:S01]  /*5310*/  UIADD3 UR20, UPT, UPT, UR13, UR63, URZ ;  /* 0x0000003f0d147290 */ /* 0x000fe2000fffe0ff */
[----:B------:R-:W-:Y:S01]  /*5320*/  IMAD.U32 R8, RZ, RZ, UR5 ;  /* 0x00000005ff087e24 */ /* 0x000fe2000f8e00ff */
[----:B------:R-:W-:Y:S01]  /*5330*/  LOP3.LUT R15, R15, 0x1, RZ, 0x3c, !PT ;  /* 0x000000010f0f7812 */ /* 0x000fe200078e3cff */
[----:B------:R-:W-:Y:S01]  /*5340*/  UPLOP3.LUT UP3, UPT, UPT, UPT, UPT, 0x80, 0x8 ;  /* 0x000000000008789c */ /* 0x000fe20003f6f070 */
[----:B------:R-:W-:Y:S01]  /*5350*/  LOP3.LUT R13, R13, R0, RZ, 0x3c, !PT ;  /* 0x000000000d0d7212 */ /* 0x000fe200078e3cff */
[----:B------:R-:W-:Y:S01]  /*5360*/  UIADD3 UR16, UPT, UPT, UR14, UR16, URZ ;  /* 0x000000100e107290 */ /* 0x000fe2000fffe0ff */
[----:B------:R-:W-:Y:S01]  /*5370*/  SEL R14, R14, RZ, P0 ;  /* 0x000000ff0e0e7207 */ /* 0x000fe20000000000 */
[----:B------:R-:W-:Y:S01]  /*5380*/  UMOV UR36, UR26 ;  /* 0x0000001a00247c82 */ /* 0x000fe20008000000 */
[----:B------:R-:W-:Y:S01]  /*5390*/  IMAD.U32 R9, RZ, RZ, UR4 ;  /* 0x00000004ff097e24 */ /* 0x000fe2000f8e00ff */
[----:B------:R-:W-:Y:S04]  /*53a0*/  @!P1 R2UR UR4, R8 ;  /* 0x00000000080492ca */ /* 0x000fe800000e0000 */
[----:B------:R-:W-:Y:S11]  /*53b0*/  @!P1 R2UR UR5, R9 ;  /* 0x00000000090592ca */ /* 0x000ff600000e0000 */
[----:B------:R-:W-:Y:S02]  /*53c0*/  @!UPT UIADD3 URZ, UPT, UPT, URZ, URZ, URZ ;  /* 0x000000fffffff290 */ /* 0x000fe4000fffe0ff */
[----:B------:R2:W-:Y:S01]  /*53d0*/  @!UP0 UTMALDG.3D [UR8], [UR4], desc[UR6] ;  /* 0x00000608040085b4 */ /* 0x0005e20008011000 */
[----:B------:R2:W-:Y:S01]  /*53e0*/  @!P1 SYNCS.ARRIVE.TRANS64.RED.A0TR RZ, [UR21+0x88], R7 ;  /* 0x00008807ffff99a7 */ /* 0x0005e20008300415 */
[----:B------:R-:W-:Y:S01]  /*53f0*/  SYNCS.ARRIVE.TRANS64.RED.A1T0 RZ, [UR33], RZ ;  /* 0x000000ffffff79a7 */ /* 0x000fe20008100421 */
[----:B------:R-:W-:Y:S05]  /*5400*/  BRA.U UP1, `(.L_x_98) ;  /* 0xfffffff501247547 */ /* 0x000fea000b83ffff */
[----:B------:R-:W-:-:S04]  /*5410*/  SHF.L.U32 R3, R15, 0x1f, RZ ;  /* 0x0000001f0f037819 */ /* 0x000fc800000006ff */
[----:B------:R-:W3:Y:S02]  /*5420*/  SYNCS.PHASECHK.TRANS64.TRYWAIT P0, [UR21+0x90], R3 ;  /* 0x00009003ff0075a7 */ /* 0x000ee40008001115 */
[----:B---3--:R-:W-:Y:S05]  /*5430*/  @!P0 BRA `(.L_x_99) ;  /* 0x0000004800448947 */ /* 0x008fea0003800000 */
.L_x_172:
[----:B---3--:R-:W-:-:S07]  /*5440*/  MOV R0, UR21 ;  /* 0x0000001500007c02 */ /* 0x008fce0008000f00 */
.L_x_100:
[----:B---3--:R-:W-:-:S04]  /*5450*/  SHF.L.U32 R3, R15, 0x1f, RZ ;  /* 0x0000001f0f037819 */ /* 0x008fc800000006ff */
[----:B------:R3:W4:Y:S03]  /*5460*/  SYNCS.PHASECHK.TRANS64.TRYWAIT P0, [R0+URZ+0x98], R3 ;  /* 0x00009803000075a7 */ /* 0x00072600080011ff */
[----:B----4-:R-:W-:Y:S05]  /*5470*/  @!P0 NANOSLEEP.SYNCS 0x989680 ;  /* 0x009896800000895d */ /* 0x010fea0003900000 */
[----:B------:R-:W4:Y:S02]  /*5480*/  @!P0 SYNCS.PHASECHK.TRANS64 P0, [R0+URZ+0x98], R3 ;  /* 0x00009803000085a7 */ /* 0x000f2400080010ff */
[----:B-12-4-:R-:W-:Y:S05]  /*5490*/  @P0 EXIT ;  /* 0x000000000000094d */ /* 0x016fea0003800000 */
[----:B------:R-:W-:Y:S05]  /*54a0*/  BRA `(.L_x_100) ;  /* 0xfffffffc00e87947 */ /* 0x000fea000383ffff */
.L_x_89:
[----:B------:R-:W-:-:S06]  /*54b0*/  UISETP.GE.AND UP0, UPT, UR18, 0x4, UPT ;  /* 0x000000041200788c */ /* 0x000fcc000bf06270 */
[----:B------:R-:W-:-:S13]  /*54c0*/  PLOP3.LUT P0, PT, PT, PT, UP0, 0x80, 0x8 ;  /* 0x000000000008781c */ /* 0x000fda0003f0f008 */
[----:B------:R-:W-:Y:S05]  /*54d0*/  @!P0 EXIT ;  /* 0x000000000000894d */ /* 0x000fea0003800000 */
[----:B------:R-:W-:Y:S01]  /*54e0*/  BAR.SYNC.DEFER_BLOCKING 0x6, 0xa0 ;  /* 0x0182800000007b1d */ /* 0x000fe20000010000 */
[C---:B------:R-:W-:Y:S01]  /*54f0*/  IMAD.SHL.U32 R2, R154.reuse, 0x40, RZ ;  /* 0x000000409a027824 */ /* 0x040fe200078e00ff */
[C---:B------:R-:W-:Y:S01]  /*5500*/  R2P PR, R154.reuse, 0x6 ;  /* 0x000000069a007804 */ /* 0x040fe20000000000 */
[----:B------:R-:W-:Y:S01]  /*5510*/  IMAD.MOV.U32 R151, RZ, RZ, 0x20 ;  /* 0x00000020ff977424 */ /* 0x000fe200078e00ff */
[----:B------:R-:W-:Y:S01]  /*5520*/  CS2R R148, SRZ ;  /* 0x0000000000947805 */ /* 0x000fe2000001ff00 */
[C---:B------:R-:W-:Y:S01]  /*5530*/  IMAD.U32 R69, R154.reuse, 0x10000, RZ ;  /* 0x000100009a457824 */ /* 0x040fe200078e00ff */
[----:B------:R-:W-:Y:S02]  /*5540*/  UMOV UR44, 0x400 ;  /* 0x00000400002c7882 */ /* 0x000fe40000000000 */
[----:B------:R-:W1:Y:S01]  /*5550*/  LDC.64 R138, c[0x0][0x8b0] ;  /* 0x00022c00ff8a7b82 */ /* 0x000e620000000a00 */
[----:B------:R-:W-:Y:S01]  /*5560*/  ULEA UR44, UR46, UR44, 0x18 ;  /* 0x0000002c2e2c7291 */ /* 0x000fe2000f8ec0ff */
[----:B------:R-:W-:Y:S01]  /*5570*/  IMAD.SHL.U32 R135, R154, 0x8, RZ ;  /* 0x000000089a877824 */ /* 0x000fe200078e00ff */
[----:B------:R-:W-:Y:S01]  /*5580*/  LOP3.LUT R6, R2, 0x180, RZ, 0xc0, !PT ;  /* 0x0000018002067812 */ /* 0x000fe200078ec0ff */
[----:B------:R-:W-:Y:S01]  /*5590*/  IMAD.MOV.U32 R152, RZ, RZ, 0x10 ;  /* 0x00000010ff987424 */ /* 0x000fe200078e00ff */
[----:B------:R-:W-:Y:S01]  /*55a0*/  SEL R151, R151, 0xffffffe0, !P2 ;  /* 0xffffffe097977807 */ /* 0x000fe20005000000 */
[----:B------:R-:W-:Y:S01]  /*55b0*/  UIADD3 UR4, UPT, UPT, UR44, 0x4200, URZ ;  /* 0x000042002c047890 */ /* 0x000fe2000fffe0ff */
[----:B------:R-:W-:Y:S01]  /*55c0*/  LOP3.LUT R69, R69, 0x600000, RZ, 0xc0, !PT ;  /* 0x0060000045457812 */ /* 0x000fe200078ec0ff */
[----:B------:R-:W2:Y:S01]  /*55d0*/  LDC.64 R136, c[0x0][0x8a8] ;  /* 0x00022a00ff887b82 */ /* 0x000ea20000000a00 */
[----:B------:R-:W-:Y:S01]  /*55e0*/  LOP3.LUT R135, R6, 0x30, R135, 0xf8, !PT ;  /* 0x0000003006877812 */ /* 0x000fe200078ef887 */
[----:B------:R-:W-:Y:S01]  /*55f0*/  IMAD.MOV.U32 R68, RZ, RZ, RZ ;  /* 0x000000ffff447224 */ /* 0x000fe200078e00ff */
[----:B------:R-:W-:Y:S01]  /*5600*/  SEL R152, R152, 0xfffffff0, !P1 ;  /* 0xfffffff098987807 */ /* 0x000fe20004800000 */
[----:B------:R-:W-:Y:S01]  /*5610*/  IMAD.MOV.U32 R145, RZ, RZ, RZ ;  /* 0x000000ffff917224 */ /* 0x000fe200078e00ff */
[----:B------:R-:W-:-:S02]  /*5620*/  SHF.R.S32.HI R3, RZ, 0x4, R151 ;  /* 0x00000004ff037819 */ /* 0x000fc40000011497 */
[----:B------:R-:W-:Y:S02]  /*5630*/  CS2R R146, SRZ ;  /* 0x0000000000927805 */ /* 0x000fe4000001ff00 */
[----:B------:R-:W-:Y:S01]  /*5640*/  LOP3.LUT R135, R135, 0x1e40, R2, 0xf8, !PT ;  /* 0x00001e4087877812 */ /* 0x000fe200078ef802 */
[----:B------:R-:W-:Y:S01]  /*5650*/  IMAD.U32 R153, RZ, RZ, UR4 ;  /* 0x00000004ff997e24 */ /* 0x000fe2000f8e00ff */
[----:B------:R-:W3:Y:S01]  /*5660*/  LDS R0, [UR44+0x160] ;  /* 0x0001602cff007984 */ /* 0x000ee20008000800 */
[----:B------:R-:W-:Y:S01]  /*5670*/  LOP3.LUT R154, R154, 0x60, RZ, 0xc0, !PT ;  /* 0x000000609a9a7812 */ /* 0x000fe200078ec0ff */
[----:B------:R-:W4:Y:S01]  /*5680*/  LDCU UR58, c[0x0][0x370] ;  /* 0x00006e00ff3a77ac */ /* 0x000f220008000800 */
[----:B------:R-:W-:Y:S01]  /*5690*/  LEA.HI.SX32 R150, R152, R3, 0x1c ;  /* 0x0000000398967211 */ /* 0x000fe200078fe2ff */
[----:B------:R-:W1:Y:S01]  /*56a0*/  LDCU UR43, c[0x0][0xb0c] ;  /* 0x00016180ff2b77ac */ /* 0x000e620008000800 */
[----:B------:R-:W1:Y:S01]  /*56b0*/  LDCU UR39, c[0x0][0xb30] ;  /* 0x00016600ff2777ac */ /* 0x000e620008000800 */
[----:B------:R-:W1:Y:S01]  /*56c0*/  LDCU.64 UR56, c[0x0][0x888] ;  /* 0x00011100ff3877ac */ /* 0x000e620008000a00 */
[----:B------:R-:W1:Y:S01]  /*56d0*/  LDCU.64 UR40, c[0x0][0xb28] ;  /* 0x00016500ff2877ac */ /* 0x000e620008000a00 */
[----:B------:R-:W1:Y:S01]  /*56e0*/  LDCU.64 UR60, c[0x0][0x890] ;  /* 0x00011200ff3c77ac */ /* 0x000e620008000a00 */
[----:B------:R-:W1:Y:S01]  /*56f0*/  LDCU.128 UR52, c[0x0][0xb10] ;  /* 0x00016200ff3477ac */ /* 0x000e620008000c00 */
[----:B------:R-:W1:Y:S01]  /*5700*/  LDCU UR47, c[0x0][0x374] ;  /* 0x00006e80ff2f77ac */ /* 0x000e620008000800 */
[----:B------:R-:W-:Y:S01]  /*5710*/  UIADD3 UR62, UPT, UPT, UR44, 0x200, URZ ;  /* 0x000002002c3e7890 */ /* 0x000fe2000fffe0ff */
[----:B-1234-:R-:W-:-:S11]  /*5720*/  IMAD.IADD R69, R0, 0x1, R69 ;  /* 0x0000000100457824 */ /* 0x01efd600078e0245 */
.L_x_126:
[----:B------:R-:W-:Y:S02]  /*5730*/  LEA R3, R145, UR44, 0x3 ;  /* 0x0000002c91037c11 */ /* 0x000fe4000f8e18ff */
[----:B------:R-:W-:Y:S02]  /*5740*/  SHF.L.U32 R0, R147, 0x1f, RZ ;  /* 0x0000001f93007819 */ /* 0x000fe400000006ff */
[----:B------:R-:W-:Y:S02]  /*5750*/  LEA R5, R145, UR44, 0x4 ;  /* 0x0000002c91057c11 */ /* 0x000fe4000f8e20ff */
[----:B-1----:R-:W1:Y:S02]  /*5760*/  SYNCS.PHASECHK.TRANS64.TRYWAIT P0, [R3+URZ+0xb0], R0 ;  /* 0x0000b000030075a7 */ /* 0x002e6400080011ff */
[----:B-1----:R-:W-:Y:S05]  /*5770*/  @!P0 BRA `(.L_x_101) ;  /* 0x00000044008c8947 */ /* 0x002fea0003800000 */
.L_x_173:
        /* <DEDUP_REMOVED lines=11> */
[----:B------:R-:W-:Y:S01]  /*5830*/  PLOP3.LUT P0, PT, PT, PT, UP1, 0x80, 0x8 ;  /* 0x000000000008781c */ /* 0x000fe20003f0f018 */
[----:B------:R-:W-:Y:S11]  /*5840*/  UP2UR UR45, UPR, URZ, 0x2 ;  /* 0x00000002ff2d7883 */ /* 0x000ff60008000000 */
[----:B------:R-:W-:Y:S01]  /*5850*/  @!UPT UIADD3 URZ, UPT, UPT, URZ, URZ, URZ ;  /* 0x000000fffffff290 */ /* 0x000fe2000fffe0ff */
[----:B-1----:R-:W-:Y:S02]  /*5860*/  @P0 SHF.R.U32.HI R0, RZ, 0x10, R5 ;  /* 0x00000010ff000819 */ /* 0x002fe40000011605 */
        /* <DEDUP_REMOVED lines=12> */
[----:B------:R-:W2:Y:S01]  /*5930*/  LDCU UR12, c[0x0][0xb20] ;  /* 0x00016400ff0c77ac */ /* 0x000ea20008000800 */
[----:B------:R-:W-:Y:S02]  /*5940*/  UIMAD.WIDE.U32 UR4, UR47, UR55, URZ ;  /* 0x000000372f0472a5 */ /* 0x000fe4000f8e00ff */
[----:B------:R-:W-:Y:S02]  /*5950*/  UIMAD.WIDE.U32 UR6, UR58, UR52, URZ ;  /* 0x000000343a0672a5 */ /* 0x000fe4000f8e00ff */
[----:B------:R-:W-:Y:S02]  /*5960*/  UISETP.NE.AND UP0, UPT, UR54, 0x1, UPT ;  /* 0x000000013600788c */ /* 0x000fe4000bf05270 */
[----:B------:R-:W-:Y:S02]  /*5970*/  UIMAD.WIDE.U32 UR8, UR37, UR55, URZ ;  /* 0x00000037250872a5 */ /* 0x000fe4000f8e00ff */
[----:B------:R-:W-:Y:S02]  /*5980*/  UIMAD.WIDE.U32 UR10, UR38, UR52, URZ ;  /* 0x00000034260a72a5 */ /* 0x000fe4000f8e00ff */
[----:B------:R-:W-:Y:S02]  /*5990*/  UISETP.NE.AND UP1, UPT, UR43, 0x1, UPT ;  /* 0x000000012b00788c */ /* 0x000fe4000bf25270 */
[----:B------:R-:W-:Y:S01]  /*59a0*/  UISETP.NE.AND UP2, UPT, UR42, 0x1, UPT ;  /* 0x000000012a00788c */ /* 0x000fe2000bf45270 */
[----:B------:R-:W-:Y:S02]  /*59b0*/  UMOV UR4, UR5 ;  /* 0x0000000500047c82 */ /* 0x000fe40008000000 */
[----:B--2---:R-:W-:Y:S03]  /*59c0*/  USHF.R.U32.HI UR5, URZ, UR12, UR4 ;  /* 0x0000000cff057299 */ /* 0x004fe60008011604 */
[----:B------:R-:W-:Y:S02]  /*59d0*/  UMOV UR4, UR7 ;  /* 0x0000000700047c82 */ /* 0x000fe40008000000 */
[----:B------:R-:W-:Y:S02]  /*59e0*/  USHF.R.U32.HI UR7, URZ, UR53, UR4 ;  /* 0x00000035ff077299 */ /* 0x000fe40008011604 */
[----:B------:R-:W-:Y:S02]  /*59f0*/  USEL UR4, UR47, UR5, !UP0 ;  /* 0x000000052f047287 */ /* 0x000fe4000c000000 */
[----:B------:R-:W-:Y:S01]  /*5a00*/  USEL UR7, UR58, UR7, !UP1 ;  /* 0x000000073a077287 */ /* 0x000fe2000c800000 */
[----:B------:R-:W-:Y:S01]  /*5a10*/  UMOV UR5, UR9 ;  /* 0x0000000900057c82 */ /* 0x000fe20008000000 */
[----:B------:R-:W-:Y:S02]  /*5a20*/  UIMAD.WIDE.U32 UR8, UR4, UR40, URZ ;  /* 0x00000028040872a5 */ /* 0x000fe4000f8e00ff */
[----:B------:R-:W-:Y:S03]  /*5a30*/  USHF.R.U32.HI UR6, URZ, UR12, UR5 ;  /* 0x0000000cff067299 */ /* 0x000fe60008011605 */
[----:B------:R-:W-:Y:S01]  /*5a40*/  UMOV UR5, UR11 ;  /* 0x0000000b00057c82 */ /* 0x000fe20008000000 */
[----:B------:R-:W-:Y:S02]  /*5a50*/  UIMAD.WIDE.U32 UR10, UR7, UR40, URZ ;  /* 0x00000028070a72a5 */ /* 0x000fe4000f8e00ff */
[----:B------:R-:W-:Y:S02]  /*5a60*/  USHF.R.U32.HI UR12, URZ, UR53, UR5 ;  /* 0x00000035ff0c7299 */ /* 0x000fe40008011605 */
[----:B------:R-:W-:Y:S01]  /*5a70*/  USEL UR6, UR37, UR6, !UP0 ;  /* 0x0000000625067287 */ /* 0x000fe2000c000000 */
[----:B------:R-:W-:Y:S02]  /*5a80*/  UMOV UR5, UR9 ;  /* 0x0000000900057c82 */ /* 0x000fe40008000000 */
[----:B------:R-:W-:Y:S01]  /*5a90*/  UMOV UR10, UR11 ;  /* 0x0000000b000a7c82 */ /* 0x000fe20008000000 */
[----:B------:R-:W-:Y:S02]  /*5aa0*/  @UP2 USHF.R.U32.HI UR4, URZ, UR41, UR5 ;  /* 0x00000029ff042299 */ /* 0x000fe40008011605 */
[----:B------:R-:W-:Y:S02]  /*5ab0*/  @UP2 USHF.R.U32.HI UR7, URZ, UR41, UR10 ;  /* 0x00000029ff072299 */ /* 0x000fe4000801160a */
[----:B------:R-:W-:Y:S02]  /*5ac0*/  UIMAD UR4, UR42, UR4, URZ ;  /* 0x000000042a0472a4 */ /* 0x000fe4000f8e02ff */
[----:B------:R-:W-:Y:S02]  /*5ad0*/  UIMAD.WIDE.U32 UR10, UR6, UR40, URZ ;  /* 0x00000028060a72a5 */ /* 0x000fe4000f8e00ff */
[----:B------:R-:W-:Y:S02]  /*5ae0*/  USEL UR5, UR38, UR12, !UP1 ;  /* 0x0000000c26057287 */ /* 0x000fe4000c800000 */
[----:B------:R-:W-:Y:S02]  /*5af0*/  UIMAD UR8, UR42, UR7, URZ ;  /* 0x000000072a0872a4 */ /* 0x000fe4000f8e02ff */
[----:B------:R-:W-:Y:S03]  /*5b00*/  UISETP.GE.AND UP0, UPT, UR6, UR4, UPT ;  /* 0x000000040600728c */ /* 0x000fe6000bf06270 */
[----:B------:R-:W-:Y:S01]  /*5b10*/  UMOV UR4, UR11 ;  /* 0x0000000b00047c82 */ /* 0x000fe20008000000 */
[----:B------:R-:W-:Y:S02]  /*5b20*/  UISETP.GE.OR UP0, UPT, UR5, UR8, UP0 ;  /* 0x000000080500728c */ /* 0x000fe40008706670 */
[----:B------:R-:W-:Y:S02]  /*5b30*/  USHF.R.U32.HI UR4, URZ, UR41, UR4 ;  /* 0x00000029ff047299 */ /* 0x000fe40008011604 */
[----:B------:R-:W-:Y:S02]  /*5b40*/  UIMAD.WIDE.U32 UR8, UR5, UR40, URZ ;  /* 0x00000028050872a5 */ /* 0x000fe4000f8e00ff */
[----:B------:R-:W-:Y:S02]  /*5b50*/  USEL UR11, UR6, UR4, !UP2 ;  /* 0x00000004060b7287 */ /* 0x000fe4000d000000 */
[----:B------:R-:W-:Y:S02]  /*5b60*/  UIADD3 UR8, UPT, UPT, -UR5, URZ, URZ ;  /* 0x000000ff05087290 */ /* 0x000fe4000fffe1ff */
[----:B------:R-:W-:Y:S01]  /*5b70*/  UIADD3 UR10, UPT, UPT, -UR11, URZ, URZ ;  /* 0x000000ff0b0a7290 */ /* 0x000fe2000fffe1ff */
[----:B------:R-:W-:Y:S01]  /*5b80*/  @!UP0 UMOV UR4, UR9 ;  /* 0x0000000900048c82 */ /* 0x000fe20008000000 */
[----:B------:R-:W-:Y:S02]  /*5b90*/  UIADD3 UR9, UPT, UPT, -UR6, URZ, URZ ;  /* 0x000000ff06097290 */ /* 0x000fe4000fffe1ff */
[----:B------:R-:W-:Y:S02]  /*5ba0*/  @!UP0 USHF.R.U32.HI UR4, URZ, UR41, UR4 ;  /* 0x00000029ff048299 */ /* 0x000fe40008011604 */
[----:B------:R-:W-:Y:S02]  /*5bb0*/  UIMAD UR10, UR42, UR10, UR6 ;  /* 0x0000000a2a0a72a4 */ /* 0x000fe4000f8e0206 */
[----:B------:R-:W-:Y:S04]  /*5bc0*/  @!UP0 USEL UR4, UR5, UR4, !UP2 ;  /* 0x0000000405048287 */ /* 0x000fe8000d000000 */
[----:B------:R-:W-:Y:S02]  /*5bd0*/  @!UP0 UIMAD UR10, UR7, UR10, UR4 ;  /* 0x0000000a070a82a4 */ /* 0x000fe4000f8e0204 */
[----:B------:R-:W-:Y:S02]  /*5be0*/  @!UP0 UIADD3 UR11, UPT, UPT, UR11, -UR4, URZ ;  /* 0x800000040b0b8290 */ /* 0x000fe4000fffe0ff */
[----:B------:R-:W-:Y:S02]  /*5bf0*/  UIMAD UR7, UR43, UR8, UR38 ;  /* 0x000000082b0772a4 */ /* 0x000fe4000f8e0226 */
[----:B------:R-:W-:Y:S02]  /*5c00*/  @!UP0 UIMAD UR6, UR11, UR42, UR5 ;  /* 0x0000002a0b0682a4 */ /* 0x000fe4000f8e0205 */
[----:B------:R-:W-:Y:S01]  /*5c10*/  UIMAD UR4, UR54, UR9, UR37 ;  /* 0x00000009360472a4 */ /* 0x000fe2000f8e0225 */
[----:B------:R-:W-:Y:S02]  /*5c20*/  @!UP0 UMOV UR5, UR10 ;  /* 0x0000000a00058c82 */ /* 0x000fe40008000000 */
[----:B------:R-:W-:Y:S02]  /*5c30*/  UIMAD UR38, UR5, UR43, UR7 ;  /* 0x0000002b052672a4 */ /* 0x000fe4000f8e0207 */
[----:B------:R-:W-:Y:S11]  /*5c40*/  UIMAD UR37, UR6, UR54, UR4 ;  /* 0x00000036062572a4 */ /* 0x000ff6000f8e0204 */
[----:B------:R-:W-:Y:S01]  /*5c50*/  @!UPT UIADD3 URZ, UPT, UPT, URZ, URZ, URZ ;  /* 0x000000fffffff290 */ /* 0x000fe2000fffe0ff */
.L_x_102:
[----:B------:R-:W-:Y:S01]  /*5c60*/  UISETP.NE.AND UP0, UPT, UR39, 0x1, UPT ;  /* 0x000000012700788c */ /* 0x000fe2000bf05270 */
[----:B------:R-:W-:Y:S01]  /*5c70*/  IADD3 R145, PT, PT, R145, 0x1, RZ ;  /* 0x0000000191917810 */ /* 0x000fe20007ffe0ff */
[----:B------:R-:W-:Y:S02]  /*5c80*/  USHF.L.U32 UR50, UR16, 0x7, URZ ;  /* 0x0000000710327899 */ /* 0x000fe400080006ff */
[----:B------:R-:W-:Y:S07]  /*5c90*/  USHF.L.U32 UR49, UR20, 0x7, URZ ;  /* 0x0000000714317899 */ /* 0x000fee00080006ff */
[----:B------:R-:W2:Y:S01]  /*5ca0*/  @!UP0 LDCU.128 UR12, c[0x0][0xb10] ;  /* 0x00016200ff0c87ac */ /* 0x000ea20008000c00 */
[----:B------:R-:W3:Y:S01]  /*5cb0*/  @!UP0 LDCU UR5, c[0x0][0xb0c] ;  /* 0x00016180ff0587ac */ /* 0x000ee20008000800 */
[----:B------:R-:W4:Y:S01]  /*5cc0*/  @!UP0 LDCU UR10, c[0x0][0xb20] ;  /* 0x00016400ff0a87ac */ /* 0x000f220008000800 */
[----:B--2---:R-:W-:Y:S02]  /*5cd0*/  UIMAD.WIDE.U32 UR8, UR38, UR12, URZ ;  /* 0x0000000c260872a5 */ /* 0x004fe4000f8e00ff */
[----:B------:R-:W-:Y:S02]  /*5ce0*/  UIMAD.WIDE.U32 UR6, UR37, UR15, URZ ;  /* 0x0000000f250672a5 */ /* 0x000fe4000f8e00ff */
[----:B------:R-:W-:Y:S03]  /*5cf0*/  @!UP0 UISETP.NE.AND UP1, UPT, UR14, 0x1, UPT ;  /* 0x000000010e00888c */ /* 0x000fe6000bf25270 */
[----:B------:R-:W-:Y:S01]  /*5d00*/  @!UP0 UMOV UR4, UR9 ;  /* 0x0000000900048c82 */ /* 0x000fe20008000000 */
[----:B---3--:R-:W-:Y:S02]  /*5d10*/  @!UP0 UISETP.NE.AND UP2, UPT, UR5, 0x1, UPT ;  /* 0x000000010500888c */ /* 0x008fe4000bf45270 */
[----:B------:R-:W-:Y:S01]  /*5d20*/  @!UP0 USHF.R.U32.HI UR4, URZ, UR13, UR4 ;  /* 0x0000000dff048299 */ /* 0x000fe20008011604 */
[----:B------:R-:W-:Y:S02]  /*5d30*/  @!UP0 UMOV UR6, UR7 ;  /* 0x0000000700068c82 */ /* 0x000fe40008000000 */
[----:B----4-:R-:W-:Y:S02]  /*5d40*/  @!UP0 USHF.R.U32.HI UR6, URZ, UR10, UR6 ;  /* 0x0000000aff068299 */ /* 0x010fe40008011606 */
[----:B------:R-:W-:Y:S02]  /*5d50*/  @!UP0 USEL UR7, UR38, UR4, !UP2 ;  /* 0x0000000426078287 */ /* 0x000fe4000d000000 */
[----:B------:R-:W-:Y:S04]  /*5d60*/  @!UP0 USEL UR6, UR37, UR6, !UP1 ;  /* 0x0000000625068287 */ /* 0x000fe8000c800000 */
[----:B------:R-:W-:Y:S02]  /*5d70*/  @!UP0 UIADD3 UR4, UPT, UPT, -UR7, UR6, URZ ;  /* 0x0000000607048290 */ /* 0x000fe4000fffe1ff */
[----:B------:R-:W-:Y:S02]  /*5d80*/  @!UP0 UIADD3 UR6, UPT, UPT, UR7, -UR6, URZ ;  /* 0x8000000607068290 */ /* 0x000fe4000fffe0ff */
[----:B------:R-:W-:Y:S02]  /*5d90*/  @!UP0 UIMAD UR38, UR4, UR5, UR38 ;  /* 0x00000005042682a4 */ /* 0x000fe4000f8e0226 */
[----:B------:R-:W-:Y:S02]  /*5da0*/  @!UP0 UIMAD UR37, UR6, UR14, UR37 ;  /* 0x0000000e062582a4 */ /* 0x000fe4000f8e0225 */
[----:B------:R-:W-:Y:S09]  /*5db0*/  ULOP3.LUT UP0, URZ, UR62, 0x1b0, URZ, 0xc0, !UPT ;  /* 0x000001b03eff7892 */ /* 0x000ff2000f80c0ff */
[----:B------:R-:W-:Y:S05]  /*5dc0*/  BRA.U !UP0, `(.L_x_103) ;  /* 0x0000000108407547 */ /* 0x000fea000b800000 */
[----:B------:R-:W2:Y:S01]  /*5dd0*/  LDCU.64 UR8, c[0x4][0x80] ;  /* 0x01001000ff0877ac */ /* 0x000ea20008000a00 */
[----:B------:R-:W-:Y:S01]  /*5de0*/  MOV R3, 0x0 ;  /* 0x0000000000037802 */ /* 0x000fe20000000f00 */
[----:B------:R-:W-:Y:S02]  /*5df0*/  HFMA2 R12, -RZ, RZ, 0, 5.9604644775390625e-08 ;  /* 0x00000001ff0c7431 */ /* 0x000fe400000001ff */
[----:B------:R-:W-:Y:S02]  /*5e00*/  IMAD.MOV.U32 R8, RZ, RZ, 0x70 ;  /* 0x00000070ff087424 */ /* 0x000fe400078e00ff */
[----:B------:R-:W-:Y:S01]  /*5e10*/  IMAD.MOV.U32 R13, RZ, RZ, RZ ;  /* 0x000000ffff0d7224 */ /* 0x000fe200078e00ff */
[----:B------:R-:W3:Y:S01]  /*5e20*/  LDCU.64 UR6, c[0x4][0x88] ;  /* 0x01001100ff0677ac */ /* 0x000ee20008000a00 */
[----:B------:R-:W4:Y:S01]  /*5e30*/  LDC.64 R2, c[0x4][R3] ;  /* 0x0100000003027b82 */ /* 0x000f220000000a00 */
[----:B------:R-:W1:Y:S01]  /*5e40*/  LDCU.64 UR4, c[0x4][0x8] ;  /* 0x01000100ff0477ac */ /* 0x000e620008000a00 */
[----:B--2---:R-:W-:Y:S01]  /*5e50*/  MOV R5, UR9 ;  /* 0x0000000900057c02 */ /* 0x004fe20008000f00 */
[----:B------:R-:W-:Y:S01]  /*5e60*/  IMAD.U32 R4, RZ, RZ, UR8 ;  /* 0x00000008ff047e24 */ /* 0x000fe2000f8e00ff */
[----:B---3--:R-:W-:Y:S01]  /*5e70*/  MOV R7, UR7 ;  /* 0x0000000700077c02 */ /* 0x008fe20008000f00 */
[----:B------:R-:W-:Y:S01]  /*5e80*/  IMAD.U32 R6, RZ, RZ, UR6 ;  /* 0x00000006ff067e24 */ /* 0x000fe2000f8e00ff */
[----:B-1----:R-:W-:Y:S01]  /*5e90*/  MOV R11, UR5 ;  /* 0x00000005000b7c02 */ /* 0x002fe20008000f00 */
[----:B------:R-:W-:Y:S02]  /*5ea0*/  IMAD.U32 R10, RZ, RZ, UR4 ;  /* 0x00000004ff0a7e24 */ /* 0x000fe4000f8e00ff */
[----:B------:R-:W-:Y:S07]  /*5eb0*/  LEPC R20, `(.L_x_103) ;  /* 0x000000001014794e */ /* 0x000fee0000000000 */
[----:B----45:R-:W-:Y:S05]  /*5ec0*/  CALL.ABS.NOINC R2 ;  /* 0x0000000002007343 */ /* 0x030fea0003c00000 */
.L_x_103:
[----:B------:R-:W-:Y:S01]  /*5ed0*/  LOP3.LUT P0, RZ, R153, 0x1b0, RZ, 0xc0, !PT ;  /* 0x000001b099ff7812 */ /* 0x000fe2000780c0ff */
[----:B------:R-:W-:Y:S11]  /*5ee0*/  BSSY.RECONVERGENT B6, `(.L_x_104) ;  /* 0x0000013000067945 */ /* 0x000ff60003800200 */
[----:B------:R-:W-:Y:S01]  /*5ef0*/  @!UPT UIADD3 URZ, UPT, UPT, URZ, URZ, URZ ;  /* 0x000000fffffff290 */ /* 0x000fe2000fffe0ff */
[----:B------:R-:W-:Y:S05]  /*5f00*/  @!P0 BRA `(.L_x_105) ;  /* 0x0000000000408947 */ /* 0x000fea0003800000 */
        /* <DEDUP_REMOVED lines=16> */
.L_x_105:
[----:B------:R-:W-:Y:S05]  /*6010*/  BSYNC.RECONVERGENT B6 ;  /* 0x0000000000067941 */ /* 0x000fea0003800200 */
.L_x_104:
[----:B------:R-:W-:Y:S01]  /*6020*/  R2UR UR4, R143 ;  /* 0x000000008f0472ca */ /* 0x000fe200000e0000 */
[----:B------:R-:W-:Y:S01]  /*6030*/  UISETP.NE.U32.AND UP0, UPT, UR60, URZ, UPT ;  /* 0x000000ff3c00728c */ /* 0x000fe2000bf05070 */
[----:B------:R-:W-:Y:S02]  /*6040*/  ISETP.NE.U32.AND P4, PT, R138, RZ, PT ;  /* 0x000000ff8a00720c */ /* 0x000fe40003f85070 */
[----:B------:R-:W-:Y:S01]  /*6050*/  ISETP.NE.U32.AND P2, PT, RZ, UR56, PT ;  /* 0x00000038ff007c0c */ /* 0x000fe2000bf45070 */
[----:B------:R-:W-:Y:S01]  /*6060*/  UISETP.NE.AND.EX UP1, UPT, UR61, URZ, UPT, UP0 ;  /* 0x000000ff3d00728c */ /* 0x000fe2000bf25300 */
[----:B------:R-:W-:Y:S01]  /*6070*/  ISETP.NE.AND.EX P4, PT, R139, RZ, PT, P4 ;  /* 0x000000ff8b00720c */ /* 0x000fe20003f85340 */
[----:B------:R-:W-:Y:S01]  /*6080*/  UPLOP3.LUT UP0, UPT, UPT, UPT, UPT, 0x40, 0x4 ;  /* 0x000000000004789c */ /* 0x000fe20003f0e870 */
[----:B------:R-:W-:Y:S05]  /*6090*/  ISETP.NE.AND.EX P2, PT, RZ, UR57, PT, P2 ;  /* 0x00000039ff007c0c */ /* 0x000fea000bf45320 */
[----:B------:R-:W-:Y:S06]  /*60a0*/  UISETP.NE.AND UP2, UPT, UR4, URZ, UPT ;  /* 0x000000ff0400728c */ /* 0x000fec000bf45270 */
[----:B------:R-:W-:Y:S05]  /*60b0*/  PLOP3.LUT P1, PT, PT, PT, UP2, 0x80, 0x8 ;  /* 0x000000000008781c */ /* 0x000fea0003f2f028 */
[----:B------:R-:W-:Y:S06]  /*60c0*/  @UP2 UPLOP3.LUT UP0, UPT, UPT, UPT, UP1, 0x80, 0x8 ;  /* 0x000000000008289c */ /* 0x000fec0003f0f010 */
[----:B------:R-:W-:Y:S01]  /*60d0*/  PLOP3.LUT P0, PT, PT, PT, UP0, 0x80, 0x8 ;  /* 0x000000000008781c */ /* 0x000fe20003f0f008 */
[----:B------:R-:W-:Y:S01]  /*60e0*/  @!UPT UIADD3 URZ, UPT, UPT, URZ, URZ, URZ ;  /* 0x000000fffffff290 */ /* 0x000fe2000fffe0ff */
[----:B------:R-:W-:Y:S11]  /*60f0*/  BRA.U !UP1, `(.L_x_106) ;  /* 0x00000001093c7547 */ /* 0x000ff6000b800000 */
[----:B------:R-:W-:Y:S01]  /*6100*/  UISETP.NE.U32.AND UP0, UPT, UR56, URZ, UPT ;  /* 0x000000ff3800728c */ /* 0x000fe2000bf05070 */
[----:B-1----:R-:W-:Y:S01]  /*6110*/  HFMA2 R0, -RZ, RZ, 0, 5.9604644775390625e-08 ;  /* 0x00000001ff007431 */ /* 0x002fe200000001ff */
[----:B------:R-:W1:Y:S01]  /*6120*/  LDCU.64 UR8, c[0x0][0x358] ;  /* 0x00006b00ff0877ac */ /* 0x000e620008000a00 */
[----:B------:R-:W-:Y:S01]  /*6130*/  IMAD.MOV.U32 R140, RZ, RZ, 0x1 ;  /* 0x00000001ff8c7424 */ /* 0x000fe200078e00ff */
[----:B------:R-:W-:Y:S06]  /*6140*/  UISETP.NE.AND.EX UP0, UPT, UR57, URZ, UPT, UP0 ;  /* 0x000000ff3900728c */ /* 0x000fec000bf05300 */
[----:B------:R-:W-:Y:S05]  /*6150*/  PLOP3.LUT P3, PT, PT, PT, UP0, 0x80, 0x8 ;  /* 0x000000000008781c */ /* 0x000fea0003f6f008 */
[----:B------:R-:W2:Y:S01]  /*6160*/  @UP0 LDCU.64 UR4, c[0x0][0x888] ;  /* 0x00011100ff0407ac */ /* 0x000ea20008000a00 */
[----:B------:R-:W-:Y:S07]  /*6170*/  @UP0 UIMAD UR6, UR36, UR60, URZ ;  /* 0x0000003c240602a4 */ /* 0x000fee000f8e02ff */
[----:B------:R-:W-:Y:S01]  /*6180*/  @!P3 PRMT R140, R0, 0x7610, R140 ;  /* 0x00007610008cb816 */ /* 0x000fe2000000008c */
[----:B--2---:R-:W-:Y:S06]  /*6190*/  @UP0 UIMAD.WIDE UR4, UR6, 0x4, UR4 ;  /* 0x00000004060408a5 */ /* 0x004fec000f8e0204 */
[----:B------:R-:W-:Y:S01]  /*61a0*/  IMAD.U32 R2, RZ, RZ, UR4 ;  /* 0x00000004ff027e24 */ /* 0x000fe2000f8e00ff */
[----:B------:R-:W-:Y:S04]  /*61b0*/  MOV R3, UR5 ;  /* 0x0000000500037c02 */ /* 0x000fe80008000f00 */
[----:B------:R-:W2:Y:S01]  /*61c0*/  @!UP0 LDCU UR4, c[0x0][0x880] ;  /* 0x00011000ff0487ac */ /* 0x000ea20008000800 */
[----:B-1---5:R3:W5:Y:S02]  /*61d0*/  @P3 LDG.E R72, desc[UR8][R2.64] ;  /* 0x0000000802483981 */ /* 0x022764000c1e1900 */
[----:B--23--:R-:W-:Y:S02]  /*61e0*/  @!P3 IMAD.U32 R72, RZ, RZ, UR4 ;  /* 0x00000004ff48be24 */ /* 0x00cfe4000f8e00ff */
.L_x_106:
[----:B------:R-:W-:Y:S05]  /*61f0*/  @!P4 BRA `(.L_x_107) ;  /* 0x000000000024c947 */ /* 0x000fea0003800000 */
[----:B------:R-:W-:Y:S01]  /*6200*/  ISETP.NE.U32.AND P3, PT, R136, RZ, PT ;  /* 0x000000ff8800720c */ /* 0x000fe20003f65070 */
[----:B------:R-:W2:Y:S03]  /*6210*/  LDCU.64 UR4, c[0x0][0x358] ;  /* 0x00006b00ff0477ac */ /* 0x000ea60008000a00 */
[----:B------:R-:W-:Y:S11]  /*6220*/  ISETP.NE.AND.EX P3, PT, R137, RZ, PT, P3 ;  /* 0x000000ff8900720c */ /* 0x000ff60003f65330 */
[----:B------:R-:W-:Y:S02]  /*6230*/  @!UPT UIADD3 URZ, UPT, UPT, URZ, URZ, URZ ;  /* 0x000000fffffff290 */ /* 0x000fe4000fffe0ff */
[----:B------:R-:W3:Y:S01]  /*6240*/  @P3 LDC.64 R2, c[0x0][0x8a8] ;  /* 0x00022a00ff023b82 */ /* 0x000ee20000000a00 */
[----:B-1----:R-:W-:Y:S04]  /*6250*/  @P3 IMAD R0, R138, UR36, RZ ;  /* 0x000000248a003c24 */ /* 0x002fe8000f8e02ff */
[----:B---3--:R-:W-:Y:S05]  /*6260*/  @P3 IMAD.WIDE R2, R0, 0x4, R2 ;  /* 0x0000000400023825 */ /* 0x008fea00078e0202 */
[----:B--2--5:R2:W5:Y:S02]  /*6270*/  @P3 LDG.E R70, desc[UR4][R2.64] ;  /* 0x0000000402463981 */ /* 0x024564000c1e1900 */
[----:B--2---:R-:W3:Y:S02]  /*6280*/  @!P3 LDC R70, c[0x0][0x8a0] ;  /* 0x00022800ff46bb82 */ /* 0x004ee40000000800 */
.L_x_107:
[----:B-----5:R-:W-:Y:S01]  /*6290*/  ISETP.NE.AND P4, PT, R72, RZ, PT ;  /* 0x000000ff4800720c */ /* 0x020fe20003f85270 */
[----:B------:R-:W-:Y:S01]  /*62a0*/  BSSY B1, `(.L_x_108) ;  /* 0x0000048000017945 */ /* 0x000fe20003800000 */
[----:B------:R-:W-:Y:S01]  /*62b0*/  SEL R7, RZ, 0xffffffff, P2 ;  /* 0xffffffffff077807 */ /* 0x000fe20001000000 */
[----:B------:R-:W-:Y:S01]  /*62c0*/  IMAD.MOV.U32 R78, RZ, RZ, 0x1 ;  /* 0x00000001ff4e7424 */ /* 0x000fe200078e00ff */
[----:B------:R-:W-:Y:S01]  /*62d0*/  LOP3.LUT P3, RZ, R140, 0xff, RZ, 0xc0, !PT ;  /* 0x000000ff8cff7812 */ /* 0x000fe2000786c0ff */
[----:B------:R-:W-:Y:S01]  /*62e0*/  IMAD R71, R68, 0x80, R69 ;  /* 0x0000008044477824 */ /* 0x000fe200078e0245 */
[----:B-1----:R-:W-:Y:S02]  /*62f0*/  @P1 SEL R0, RZ, 0xffffffff, P4 ;  /* 0xffffffffff001807 */ /* 0x002fe40002000000 */
[----:B------:R-:W-:Y:S02]  /*6300*/  CS2R R98, SRZ ;  /* 0x0000000000627805 */ /* 0x000fe4000001ff00 */
[----:B------:R-:W-:Y:S02]  /*6310*/  LEA R3, R148, UR44, 0x3 ;  /* 0x0000002c94037c11 */ /* 0x000fe4000f8e18ff */
[----:B------:R-:W-:Y:S02]  /*6320*/  CS2R R96, SRZ ;  /* 0x0000000000607805 */ /* 0x000fe4000001ff00 */
[----:B------:R-:W-:Y:S02]  /*6330*/  @P0 SEL R0, R7, R0, !P3 ;  /* 0x0000000007000207 */ /* 0x000fe40005800000 */
[----:B------:R-:W-:Y:S02]  /*6340*/  CS2R R94, SRZ ;  /* 0x00000000005e7805 */ /* 0x000fe4000001ff00 */
[----:B------:R-:W-:Y:S02]  /*6350*/  LEA R144, R68, UR44, 0x3 ;  /* 0x0000002c44907c11 */ /* 0x000fe4000f8e18ff */
[----:B------:R-:W-:Y:S02]  /*6360*/  CS2R R92, SRZ ;  /* 0x00000000005c7805 */ /* 0x000fe4000001ff00 */
[----:B------:R-:W-:Y:S02]  /*6370*/  @P1 LOP3.LUT R0, R0, 0x1, RZ, 0xc0, !PT ;  /* 0x0000000100001812 */ /* 0x000fe400078ec0ff */
[----:B------:R-:W-:Y:S02]  /*6380*/  CS2R R86, SRZ ;  /* 0x0000000000567805 */ /* 0x000fe4000001ff00 */
[----:B------:R-:W-:Y:S02]  /*6390*/  SHF.L.U32 R5, R149, 0x1f, RZ ;  /* 0x0000001f95057819 */ /* 0x000fe400000006ff */
[----:B------:R-:W-:Y:S02]  /*63a0*/  CS2R R84, SRZ ;  /* 0x0000000000547805 */ /* 0x000fe4000001ff00 */
[----:B------:R-:W-:Y:S02]  /*63b0*/  ISETP.NE.U32.OR P6, PT, R0, 0x1, !P1 ;  /* 0x000000010000780c */ /* 0x000fe40004fc5470 */
[----:B------:R-:W-:Y:S02]  /*63c0*/  CS2R R82, SRZ ;  /* 0x0000000000527805 */ /* 0x000fe4000001ff00 */
[----:B------:R-:W-:Y:S02]  /*63d0*/  PLOP3.LUT P2, PT, PT, PT, UP1, 0x80, 0x8 ;  /* 0x000000000008781c */ /* 0x000fe40003f4f018 */
[----:B------:R-:W-:Y:S02]  /*63e0*/  CS2R R80, SRZ ;  /* 0x0000000000507805 */ /* 0x000fe4000001ff00 */
[----:B------:R-:W-:Y:S02]  /*63f0*/  SEL R0, RZ, 0xffffffff, P4 ;  /* 0xffffffffff007807 */ /* 0x000fe40002000000 */
[----:B------:R-:W-:Y:S03]  /*6400*/  P2R R88, PR, RZ, 0x40 ;  /* 0x00000040ff587803 */ /* 0x000fe60000000000 */
[----:B------:R-:W-:Y:S04]  /*6410*/  @P6 SHF.L.U32 R2, R146, 0x1f, RZ ;  /* 0x0000001f92026819 */ /* 0x000fe800000006ff */
[----:B------:R-:W-:Y:S01]  /*6420*/  @P2 SEL R0, R7, R0, !P3 ;  /* 0x0000000007002207 */ /* 0x000fe20005800000 */
[----:B------:R-:W1:Y:S03]  /*6430*/  @P6 SYNCS.PHASECHK.TRANS64.TRYWAIT P1, [R3+URZ+0x80], R2 ;  /* 0x00008002030065a7 */ /* 0x000e6600080211ff */
[----:B------:R-:W-:Y:S04]  /*6440*/  LOP3.LUT R0, R0, 0x1, RZ, 0xc0, !PT ;  /* 0x0000000100007812 */ /* 0x000fe800078ec0ff */
[----:B------:R-:W-:Y:S04]  /*6450*/  ISETP.NE.U32.AND P5, PT, R0, 0x1, PT ;  /* 0x000000010000780c */ /* 0x000fe80003fa5070 */
[----:B------:R-:W-:Y:S01]  /*6460*/  P2R R79, PR, RZ, 0x20 ;  /* 0x00000020ff4f7803 */ /* 0x000fe20000000000 */
[----:B------:R2:W4:Y:S01]  /*6470*/  SYNCS.PHASECHK.TRANS64.TRYWAIT P0, [R144+URZ+0xd0], R5 ;  /* 0x0000d005900075a7 */ /* 0x00052200080011ff */
[----:B-1----:R-:W-:Y:S01]  /*6480*/  @P6 SEL R78, RZ, 0x1, !P1 ;  /* 0x00000001ff4e6807 */ /* 0x002fe20004800000 */
[----:B--2---:R-:W-:Y:S06]  /*6490*/  @!P6 BRA `(.L_x_109) ;  /* 0x0000000000a0e947 */ /* 0x004fec0003800000 */
[----:B------:R-:W-:Y:S01]  /*64a0*/  @P5 IMAD R7, R148, 0x2000, R135 ;  /* 0x0000200094075824 */ /* 0x000fe200078e0287 */
[----:B------:R-:W-:Y:S01]  /*64b0*/  ISETP.NE.AND P1, PT, R78, RZ, PT ;  /* 0x000000ff4e00720c */ /* 0x000fe20003f25270 */
[----:B------:R-:W-:Y:S01]  /*64c0*/  BSSY B0, `(.L_x_110) ;  /* 0x0000011000007945 */ /* 0x000fe20003800000 */
[----:B------:R-:W-:Y:S01]  /*64d0*/  CS2R R82, SRZ ;  /* 0x0000000000527805 */ /* 0x000fe2000001ff00 */
[----:B------:R-:W-:Y:S01]  /*64e0*/  @P5 VIADD R9, R7, UR44 ;  /* 0x0000002c07095c36 */ /* 0x000fe20008000000 */
[----:B------:R-:W-:Y:S02]  /*64f0*/  CS2R R80, SRZ ;  /* 0x0000000000507805 */ /* 0x000fe4000001ff00 */
[----:B------:R-:W-:Y:S02]  /*6500*/  CS2R R86, SRZ ;  /* 0x0000000000567805 */ /* 0x000fe4000001ff00 */
[----:B------:R-:W-:Y:S01]  /*6510*/  CS2R R84, SRZ ;  /* 0x0000000000547805 */ /* 0x000fe2000001ff00 */
[--C-:B------:R-:W-:Y:S01]  /*6520*/  @P5 IMAD.IADD R6, R152, 0x1, R9.reuse ;  /* 0x0000000198065824 */ /* 0x100fe200078e0209 */
[----:B------:R-:W-:Y:S01]  /*6530*/  CS2R R94, SRZ ;  /* 0x00000000005e7805 */ /* 0x000fe2000001ff00 */
[--C-:B------:R-:W-:Y:S01]  /*6540*/  @P5 IMAD.IADD R4, R151, 0x1, R9.reuse ;  /* 0x0000000197045824 */ /* 0x100fe200078e0209 */
[----:B------:R-:W-:Y:S01]  /*6550*/  CS2R R92, SRZ ;  /* 0x00000000005c7805 */ /* 0x000fe2000001ff00 */
[----:B------:R-:W-:Y:S01]  /*6560*/  @P5 IMAD R2, R150, 0x10, R9 ;  /* 0x0000001096025824 */ /* 0x000fe200078e0209 */
[----:B------:R-:W-:Y:S02]  /*6570*/  CS2R R98, SRZ ;  /* 0x0000000000627805 */ /* 0x000fe4000001ff00 */
[----:B------:R-:W-:Y:S01]  /*6580*/  CS2R R96, SRZ ;  /* 0x0000000000607805 */ /* 0x000fe2000001ff00 */
[----:B------:R-:W-:Y:S06]  /*6590*/  @P1 BRA `(.L_x_111) ;  /* 0x00000000000c1947 */ /* 0x000fec0003800000 */
[----:B------:R-:W-:Y:S04]  /*65a0*/  SHF.L.U32 R0, R146, 0x1f, RZ ;  /* 0x0000001f92007819 */ /* 0x000fe800000006ff */
[----:B------:R-:W1:Y:S02]  /*65b0*/  SYNCS.PHASECHK.TRANS64.TRYWAIT P1, [R3+URZ+0x80], R0 ;  /* 0x00008000030075a7 */ /* 0x000e6400080211ff */
[----:B-1----:R-:W-:Y:S05]  /*65c0*/  @!P1 BRA `(.L_x_112) ;  /* 0x00000038000c9947 */ /* 0x002fea0003800000 */
.L_x_111:
[----:B------:R-:W-:Y:S05]  /*65d0*/  BSYNC B0 ;  /* 0x0000000000007941 */ /* 0x000fea0003800000 */
.L_x_110:
[----:B------:R-:W-:Y:S01]  /*65e0*/  ISETP.NE.AND P1, PT, R79, RZ, PT ;  /* 0x000000ff4f00720c */ /* 0x000fe20003f25270 */
[----:B-1----:R-:W-:Y:S02]  /*65f0*/  VIADD R3, R3, 0x90 ;  /* 0x0000009003037836 */ /* 0x002fe40000000000 */
[----:B------:R-:W-:Y:S02]  /*6600*/  IMAD.U32 R0, RZ, RZ, UR46 ;  /* 0x0000002eff007e24 */ /* 0x000fe4000f8e00ff */
[----:B------:R-:W-:Y:S03]  /*6610*/  VIADD R148, R148, 0x1 ;  /* 0x0000000194947836 */ /* 0x000fe60000000000 */
[----:B------:R-:W-:Y:S05]  /*6620*/  PRMT R0, R0, 0x654, R3 ;  /* 0x0000065400007816 */ /* 0x000fea0000000003 */
[----:B------:R1:W2:Y:S04]  /*6630*/  @P1 LDS.128 R80, [R7+UR44+0x200] ;  /* 0x0002002c07501984 */ /* 0x0002a80008000c00 */
[----:B------:R1:W1:Y:S04]  /*6640*/  @P1 LDS.128 R84, [R6+0x200] ;  /* 0x0002000006541984 */ /* 0x0002680000000c00 */
[----:B------:R1:W1:Y:S04]  /*6650*/  @P1 LDS.128 R92, [R4+0x200] ;  /* 0x00020000045c1984 */ /* 0x0002680000000c00 */
[----:B------:R1:W1:Y:S01]  /*6660*/  @P1 LDS.128 R96, [R2+0x200] ;  /* 0x0002000002601984 */ /* 0x0002620000000c00 */
[C---:B------:R-:W-:Y:S01]  /*6670*/  ISETP.NE.AND P1, PT, R148.reuse, 0x2, PT ;  /* 0x000000029400780c */ /* 0x040fe20003f25270 */
[----:B------:R-:W-:Y:S01]  /*6680*/  @!PT LDS RZ, [RZ] ;  /* 0x00000000fffff984 */ /* 0x000fe20000000800 */
[----:B------:R-:W-:Y:S01]  /*6690*/  @!PT LDS RZ, [RZ] ;  /* 0x00000000fffff984 */ /* 0x000fe20000000800 */
[----:B------:R-:W-:Y:S01]  /*66a0*/  @!PT LDS RZ, [RZ] ;  /* 0x00000000fffff984 */ /* 0x000fe20000000800 */
[----:B------:R-:W-:Y:S01]  /*66b0*/  @!PT LDS RZ, [RZ] ;  /* 0x00000000fffff984 */ /* 0x000fe20000000800 */
[----:B------:R5:W-:Y:S06]  /*66c0*/  MEMBAR.ALL.CTA ;  /* 0x0000000000007992 */ /* 0x000bec0000008000 */
[----:B-----5:R-:W5:Y:S01]  /*66d0*/  FENCE.VIEW.ASYNC.S ;  /* 0x00000000000073c6 */ /* 0x020f620000000000 */
[----:B------:R-:W-:Y:S02]  /*66e0*/  SEL R3, RZ, 0x1, P1 ;  /* 0x00000001ff037807 */ /* 0x000fe40000800000 */
[----:B------:R-:W-:Y:S02]  /*66f0*/  SEL R148, R148, RZ, P1 ;  /* 0x000000ff94947207 */ /* 0x000fe40000800000 */
[----:B------:R-:W-:Y:S01]  /*6700*/  LOP3.LUT R146, R146, R3, RZ, 0x3c, !PT ;  /* 0x0000000392927212 */ /* 0x000fe200078e3cff */
[----:B-----5:R1:W-:Y:S06]  /*6710*/  SYNCS.ARRIVE.TRANS64.RED.A1T0 RZ, [R0+URZ], RZ ;  /* 0x000000ff00ff79a7 */ /* 0x0203ec00081004ff */
.L_x_109:
[----:B------:R-:W-:Y:S05]  /*6720*/  BSYNC B1 ;  /* 0x0000000000017941 */ /* 0x000fea0003800000 */
.L_x_108:
[----:B-1----:R-:W-:Y:S04]  /*6730*/  SHF.R.U32.HI R0, RZ, 0x15, R71 ;  /* 0x00000015ff007819 */ /* 0x002fe80000011647 */
[----:B------:R-:W-:Y:S01]  /*6740*/  LOP3.LUT P1, RZ, R0, 0x3, R141, 0x48, !PT ;  /* 0x0000000300ff7812 */ /* 0x000fe2000782488d */
[----:B------:R-:W-:Y:S01]  /*6750*/  @!UPT UIADD3 URZ, UPT, UPT, URZ, URZ, URZ ;  /* 0x000000fffffff290 */ /* 0x000fe2000fffe0ff */
[----:B----4-:R-:W-:Y:S11]  /*6760*/  @P0 BRA `(.L_x_113) ;  /* 0x0000000000080947 */ /* 0x010ff60003800000 */
[----:B------:R-:W1:Y:S02]  /*6770*/  SYNCS.PHASECHK.TRANS64.TRYWAIT P0, [R144+URZ+0xd0], R5 ;  /* 0x0000d005900075a7 */ /* 0x000e6400080011ff */
[----:B-1----:R-:W-:Y:S05]  /*6780*/  @!P0 BRA `(.L_x_114) ;  /* 0x0000003400b08947 */ /* 0x002fea0003800000 */
.L_x_113:
[----:B------:R-:W-:Y:S05]  /*6790*/  @!P1 BRA `(.L_x_115) ;  /* 0x0000000000409947 */ /* 0x000fea0003800000 */
[----:B------:R-:W1:Y:S01]  /*67a0*/  LDCU.64 UR8, c[0x4][0x70] ;  /* 0x01000e00ff0877ac */ /* 0x000e620008000a00 */
[----:B------:R-:W-:Y:S01]  /*67b0*/  MOV R3, 0x0 ;  /* 0x0000000000037802 */ /* 0x000fe20000000f00 */
[----:B------:R-:W-:Y:S02]  /*67c0*/  HFMA2 R12, -RZ, RZ, 0, 5.9604644775390625e-08 ;  /* 0x00000001ff0c7431 */ /* 0x000fe400000001ff */
[----:B------:R-:W-:Y:S02]  /*67d0*/  IMAD.MOV.U32 R8, RZ, RZ, 0x192 ;  /* 0x00000192ff087424 */ /* 0x000fe400078e00ff */
[----:B------:R-:W-:Y:S01]  /*67e0*/  IMAD.MOV.U32 R13, RZ, RZ, RZ ;  /* 0x000000ffff0d7224 */ /* 0x000fe200078e00ff */
[----:B------:R-:W4:Y:S01]  /*67f0*/  LDCU.64 UR6, c[0x4][0x78] ;  /* 0x01000f00ff0677ac */ /* 0x000f220008000a00 */
[----:B------:R-:W2:Y:S01]  /*6800*/  LDC.64 R2, c[0x4][R3] ;  /* 0x0100000003027b82 */ /* 0x000ea20000000a00 */
[----:B------:R-:W5:Y:S01]  /*6810*/  LDCU.64 UR4, c[0x4][0x10] ;  /* 0x01000200ff0477ac */ /* 0x000f620008000a00 */
[----:B-1----:R-:W-:Y:S01]  /*6820*/  MOV R5, UR9 ;  /* 0x0000000900057c02 */ /* 0x002fe20008000f00 */
[----:B------:R-:W-:Y:S01]  /*6830*/  IMAD.U32 R4, RZ, RZ, UR8 ;  /* 0x00000008ff047e24 */ /* 0x000fe2000f8e00ff */
[----:B----4-:R-:W-:Y:S01]  /*6840*/  MOV R7, UR7 ;  /* 0x0000000700077c02 */ /* 0x010fe20008000f00 */
[----:B------:R-:W-:Y:S01]  /*6850*/  IMAD.U32 R6, RZ, RZ, UR6 ;  /* 0x00000006ff067e24 */ /* 0x000fe2000f8e00ff */
[----:B-----5:R-:W-:Y:S01]  /*6860*/  MOV R11, UR5 ;  /* 0x00000005000b7c02 */ /* 0x020fe20008000f00 */
[----:B------:R-:W-:Y:S02]  /*6870*/  IMAD.U32 R10, RZ, RZ, UR4 ;  /* 0x00000004ff0a7e24 */ /* 0x000fe4000f8e00ff */
[----:B------:R-:W-:Y:S07]  /*6880*/  LEPC R20, `(.L_x_115) ;  /* 0x000000001014794e */ /* 0x000fee0000000000 */
[----:B--23--:R-:W-:Y:S05]  /*6890*/  CALL.ABS.NOINC R2 ;  /* 0x0000000002007343 */ /* 0x00cfea0003c00000 */
.L_x_115:
[----:B--2---:R-:W-:Y:S01]  /*68a0*/  SHF.L.U32 R75, R80, 0x10, RZ ;  /* 0x00000010504b7819 */ /* 0x004fe200000006ff */
[----:B------:R-:W-:Y:S05]  /*68b0*/  WARPSYNC.ALL ;  /* 0x0000000000007948 */ /* 0x000fea0003800000 */
[----:B------:R-:W-:Y:S01]  /*68c0*/  R2UR UR4, R71 ;  /* 0x00000000470472ca */ /* 0x000fe200000e0000 */
[----:B------:R-:W-:Y:S01]  /*68d0*/  BSSY.RECONVERGENT B0, `(.L_x_116) ;  /* 0x0000121000007945 */ /* 0x000fe20003800200 */
[----:B------:R-:W-:Y:S02]  /*68e0*/  ISETP.NE.AND P6, PT, R88, RZ, PT ;  /* 0x000000ff5800720c */ /* 0x000fe40003fc5270 */
[----:B------:R-:W-:Y:S02]  /*68f0*/  IADD3 R113, PT, PT, R135, UR44, RZ ;  /* 0x0000002c87717c10 */ /* 0x000fe4000fffe0ff */
[----:B------:R-:W-:Y:S02]  /*6900*/  SHF.L.U32 R112, R150, 0x4, RZ ;  /* 0x0000000496707819 */ /* 0x000fe400000006ff */
[-C--:B------:R-:W-:Y:S02]  /*6910*/  IADD3 R157, PT, PT, R152, R113.reuse, RZ ;  /* 0x00000071989d7210 */ /* 0x080fe40007ffe0ff */
[----:B------:R-:W-:Y:S02]  /*6920*/  IADD3 R156, PT, PT, R151, R113, RZ ;  /* 0x00000071979c7210 */ /* 0x000fe40007ffe0ff */
[----:B------:R-:W-:Y:S01]  /*6930*/  IADD3 R155, PT, PT, R113, R112, RZ ;  /* 0x00000070719b7210 */ /* 0x000fe20007ffe0ff */
[----:B-1----:R-:W3:Y:S01]  /*6940*/  LDTM.x64 R4, tmem[UR4] ;  /* 0x00000004000479ee */ /* 0x002ee20008340000 */
[C---:B------:R-:W-:Y:S02]  /*6950*/  PRMT R73, R80.reuse, 0x8880, RZ ;  /* 0x0000888050497816 */ /* 0x040fe400000000ff */
[----:B------:R-:W-:Y:S02]  /*6960*/  SHF.R.S32.HI R75, RZ, 0x18, R75 ;  /* 0x00000018ff4b7819 */ /* 0x000fe4000001144b */
[----:B------:R-:W-:Y:S02]  /*6970*/  SHF.R.S32.HI R76, RZ, 0x18, R81 ;  /* 0x00000018ff4c7819 */ /* 0x000fe40000011451 */
[----:B------:R-:W-:Y:S02]  /*6980*/  SHF.L.U32 R74, R80, 0x8, RZ ;  /* 0x00000008504a7819 */ /* 0x000fe400000006ff */
[----:B------:R-:W-:Y:S02]  /*6990*/  SHF.L.U32 R77, R81, 0x8, RZ ;  /* 0x00000008514d7819 */ /* 0x000fe400000006ff */
[----:B------:R-:W-:Y:S02]  /*69a0*/  SHF.R.S32.HI R74, RZ, 0x18, R74 ;  /* 0x00000018ff4a7819 */ /* 0x000fe4000001144a */
[----:B------:R-:W-:Y:S02]  /*69b0*/  SHF.R.S32.HI R77, RZ, 0x18, R77 ;  /* 0x00000018ff4d7819 */ /* 0x000fe4000001144d */
[----:B------:R-:W-:Y:S02]  /*69c0*/  ISETP.NE.AND P0, PT, R154, RZ, PT ;  /* 0x000000ff9a00720c */ /* 0x000fe40003f05270 */
[----:B------:R-:W-:Y:S02]  /*69d0*/  LEA R114, R148, UR44, 0x3 ;  /* 0x0000002c94727c11 */ /* 0x000fe4000f8e18ff */
[----:B------:R-:W-:Y:S01]  /*69e0*/  @P6 SHF.L.U32 R115, R146, 0x1f, RZ ;  /* 0x0000001f92736819 */ /* 0x000fe200000006ff */
[C---:B---3--:R-:W-:Y:S02]  /*69f0*/  IMAD R0, R70.reuse, R4, RZ ;  /* 0x0000000446007224 */ /* 0x048fe400078e02ff */
[C---:B------:R-:W-:Y:S02]  /*6a00*/  IMAD R2, R70.reuse, R5, RZ ;  /* 0x0000000546027224 */ /* 0x040fe400078e02ff */
[----:B------:R-:W-:Y:S02]  /*6a10*/  IMAD R3, R70, R6, RZ ;  /* 0x0000000646037224 */ /* 0x000fe400078e02ff */
[-C--:B------:R-:W-:Y:S01]  /*6a20*/  IMAD R0, R73, R72.reuse, R0 ;  /* 0x0000004849007224 */ /* 0x080fe200078e0200 */
[----:B------:R-:W-:Y:S01]  /*6a30*/  SHF.R.S32.HI R73, RZ, 0x18, R80 ;  /* 0x00000018ff497819 */ /* 0x000fe20000011450 */
[-C--:B------:R-:W-:Y:S01]  /*6a40*/  IMAD R2, R75, R72.reuse, R2 ;  /* 0x000000484b027224 */ /* 0x080fe200078e0202 */
[C---:B------:R-:W-:Y:S01]  /*6a50*/  PRMT R75, R81.reuse, 0x8880, RZ ;  /* 0x00008880514b7816 */ /* 0x040fe200000000ff */
[----:B------:R-:W-:Y:S01]  /*6a60*/  IMAD R3, R74, R72, R3 ;  /* 0x000000484a037224 */ /* 0x000fe200078e0203 */
[----:B------:R-:W-:Y:S01]  /*6a70*/  SHF.L.U32 R74, R81, 0x10, RZ ;  /* 0x00000010514a7819 */ /* 0x000fe200000006ff */
[C---:B------:R-:W-:Y:S02]  /*6a80*/  IMAD R7, R70.reuse, R7, RZ ;  /* 0x0000000746077224 */ /* 0x040fe400078e02ff */
[C---:B------:R-:W-:Y:S01]  /*6a90*/  IMAD R4, R70.reuse, R8, RZ ;  /* 0x0000000846047224 */ /* 0x040fe200078e02ff */
[----:B------:R-:W-:Y:S01]  /*6aa0*/  SHF.R.S32.HI R74, RZ, 0x18, R74 ;  /* 0x00000018ff4a7819 */ /* 0x000fe2000001144a */
[----:B------:R-:W-:Y:S02]  /*6ab0*/  IMAD R5, R70, R9, RZ ;  /* 0x0000000946057224 */ /* 0x000fe400078e02ff */
[-C--:B------:R-:W-:Y:S01]  /*6ac0*/  IMAD R7, R73, R72.reuse, R7 ;  /* 0x0000004849077224 */ /* 0x080fe200078e0207 */
[C---:B------:R-:W-:Y:S01]  /*6ad0*/  PRMT R73, R82.reuse, 0x8880, RZ ;  /* 0x0000888052497816 */ /* 0x040fe200000000ff */
[----:B------:R-:W-:Y:S01]  /*6ae0*/  IMAD R4, R75, R72, R4 ;  /* 0x000000484b047224 */ /* 0x000fe200078e0204 */
[----:B------:R-:W-:Y:S01]  /*6af0*/  SHF.L.U32 R75, R82, 0x8, RZ ;  /* 0x00000008524b7819 */ /* 0x000fe200000006ff */
[----:B------:R-:W-:Y:S01]  /*6b00*/  IMAD R6, R70, R10, RZ ;  /* 0x0000000a46067224 */ /* 0x000fe200078e02ff */
[----:B------:R-:W-:Y:S01]  /*6b10*/  I2IP.S8.S32.SAT R89, R7, R3, RZ ;  /* 0x0000000307597239 */ /* 0x000fe200000014ff */
[----:B------:R-:W-:Y:S01]  /*6b20*/  IMAD R5, R74, R72, R5 ;  /* 0x000000484a057224 */ /* 0x000fe200078e0205 */
[----:B------:R-:W-:Y:S01]  /*6b30*/  SHF.L.U32 R74, R82, 0x10, RZ ;  /* 0x00000010524a7819 */ /* 0x000fe200000006ff */
[----:B------:R-:W-:Y:S01]  /*6b40*/  IMAD R11, R70, R11, RZ ;  /* 0x0000000b460b7224 */ /* 0x000fe200078e02ff */
[----:B------:R-:W-:Y:S01]  /*6b50*/  I2IP.S8.S32.SAT R88, R2, R0, R89 ;  /* 0x0000000002587239 */ /* 0x000fe20000001459 */
[C---:B------:R-:W-:Y:S01]  /*6b60*/  IMAD R8, R70.reuse, R12, RZ ;  /* 0x0000000c46087224 */ /* 0x040fe200078e02ff */
[----:B------:R-:W-:Y:S01]  /*6b70*/  SHF.R.S32.HI R74, RZ, 0x18, R74 ;  /* 0x00000018ff4a7819 */ /* 0x000fe2000001144a */
[-C--:B------:R-:W-:Y:S01]  /*6b80*/  IMAD R6, R77, R72.reuse, R6 ;  /* 0x000000484d067224 */ /* 0x080fe200078e0206 */
[----:B------:R-:W-:Y:S01]  /*6b90*/  SHF.R.S32.HI R75, RZ, 0x18, R75 ;  /* 0x00000018ff4b7819 */ /* 0x000fe2000001144b */
[----:B------:R-:W-:Y:S01]  /*6ba0*/  IMAD R9, R70, R13, RZ ;  /* 0x0000000d46097224 */ /* 0x000fe200078e02ff */
[----:B------:R-:W-:Y:S01]  /*6bb0*/  SHF.L.U32 R77, R83, 0x8, RZ ;  /* 0x00000008534d7819 */ /* 0x000fe200000006ff */
[-C--:B------:R-:W-:Y:S01]  /*6bc0*/  IMAD R11, R76, R72.reuse, R11 ;  /* 0x000000484c0b7224 */ /* 0x080fe200078e020b */
[----:B------:R-:W-:Y:S01]  /*6bd0*/  SHF.R.S32.HI R76, RZ, 0x18, R83 ;  /* 0x00000018ff4c7819 */ /* 0x000fe20000011453 */
[----:B------:R-:W-:Y:S01]  /*6be0*/  IMAD R8, R73, R72, R8 ;  /* 0x0000004849087224 */ /* 0x000fe200078e0208 */
[----:B------:R-:W-:Y:S01]  /*6bf0*/  SHF.R.S32.HI R73, RZ, 0x18, R82 ;  /* 0x00000018ff497819 */ /* 0x000fe20000011452 */
[----:B------:R-:W-:Y:S01]  /*6c00*/  IMAD R10, R70, R14, RZ ;  /* 0x0000000e460a7224 */ /* 0x000fe200078e02ff */
[----:B------:R-:W-:Y:S01]  /*6c10*/  I2IP.S8.S32.SAT R90, R11, R6, RZ ;  /* 0x000000060b5a7239 */ /* 0x000fe200000014ff */
[----:B------:R-:W-:Y:S01]  /*6c20*/  IMAD R9, R74, R72, R9 ;  /* 0x000000484a097224 */ /* 0x000fe200078e0209 */
[----:B------:R-:W-:Y:S01]  /*6c30*/  SHF.R.S32.HI R77, RZ, 0x18, R77 ;  /* 0x00000018ff4d7819 */ /* 0x000fe2000001144d */
[----:B------:R-:W-:Y:S01]  /*6c40*/  IMAD.U32 R74, R83, 0x10000, RZ ;  /* 0x00010000534a7824 */ /* 0x000fe200078e00ff */
[----:B------:R-:W-:Y:S01]  /*6c50*/  I2IP.S8.S32.SAT R89, R5, R4, R90 ;  /* 0x0000000405597239 */ /* 0x000fe2000000145a */
[C---:B------:R-:W-:Y:S02]  /*6c60*/  IMAD R15, R70.reuse, R15, RZ ;  /* 0x0000000f460f7224 */ /* 0x040fe400078e02ff */
[----:B------:R-:W-:Y:S01]  /*6c70*/  IMAD R10, R75, R72, R10 ;  /* 0x000000484b0a7224 */ /* 0x000fe200078e020a */
[----:B------:R-:W-:Y:S01]  /*6c80*/  PRMT R75, R83, 0x8880, RZ ;  /* 0x00008880534b7816 */ /* 0x000fe200000000ff */
        /* <DEDUP_REMOVED lines=11> */
[C---:B------:R-:W-:Y:S01]  /*6d40*/  IMAD R19, R70.reuse, R19, RZ ;  /* 0x0000001346137224 */ /* 0x040fe200078e02ff */
[----:B------:R-:W-:Y:S01]  /*6d50*/  I2IP.S8.S32.SAT R90, R9, R8, R90 ;  /* 0x00000008095a7239 */ /* 0x000fe2000000145a */
[C---:B------:R-:W-:Y:S01]  /*6d60*/  IMAD R16, R70.reuse, R20, RZ ;  /* 0x0000001446107224 */ /* 0x040fe200078e02ff */
[----:B------:R-:W-:Y:S01]  /*6d70*/  SHF.R.S32.HI R74, RZ, 0x18, R74 ;  /* 0x00000018ff4a7819 */ /* 0x000fe2000001144a */
[-C--:B------:R-:W-:Y:S01]  /*6d80*/  IMAD R14, R77, R72.reuse, R14 ;  /* 0x000000484d0e7224 */ /* 0x080fe200078e020e */
[----:B------:R-:W-:Y:S01]  /*6d90*/  SHF.R.S32.HI R75, RZ, 0x18, R75 ;  /* 0x00000018ff4b7819 */ /* 0x000fe2000001144b */
[----:B------:R-:W-:Y:S01]  /*6da0*/  IMAD R17, R70, R21, RZ ;  /* 0x0000001546117224 */ /* 0x000fe200078e02ff */
[----:B------:R-:W-:Y:S01]  /*6db0*/  SHF.L.U32 R77, R85, 0x8, RZ ;  /* 0x00000008554d7819 */ /* 0x000fe200000006ff */
[----:B------:R-:W-:Y:S01]  /*6dc0*/  IMAD R19, R76, R72, R19 ;  /* 0x000000484c137224 */ /* 0x000fe200078e0213 */
[----:B------:R-:W-:Y:S01]  /*6dd0*/  SHF.R.S32.HI R76, RZ, 0x18, R85 ;  /* 0x00000018ff4c7819 */ /* 0x000fe20000011455 */
[----:B------:R-:W-:Y:S01]  /*6de0*/  IMAD R18, R70, R22, RZ ;  /* 0x0000001646127224 */ /* 0x000fe200078e02ff */
[----:B------:R-:W-:Y:S01]  /*6df0*/  SHF.R.S32.HI R77, RZ, 0x18, R77 ;  /* 0x00000018ff4d7819 */ /* 0x000fe2000001144d */
[----:B------:R-:W-:Y:S01]  /*6e00*/  IMAD R16, R73, R72, R16 ;  /* 0x0000004849107224 */ /* 0x000fe200078e0210 */
[----:B------:R-:W-:Y:S01]  /*6e10*/  I2IP.S8.S32.SAT R91, R19, R14, RZ ;  /* 0x0000000e135b7239 */ /* 0x000fe200000014ff */
[-C--:B------:R-:W-:Y:S01]  /*6e20*/  IMAD R17, R74, R72.reuse, R17 ;  /* 0x000000484a117224 */ /* 0x080fe200078e0211 */
[----:B------:R-:W-:Y:S01]  /*6e30*/  SHF.L.U32 R74, R85, 0x10, RZ ;  /* 0x00000010554a7819 */ /* 0x000fe200000006ff */
[C---:B------:R-:W-:Y:S01]  /*6e40*/  IMAD R23, R70.reuse, R23, RZ ;  /* 0x0000001746177224 */ /* 0x040fe200078e02ff */
[----:B------:R-:W-:Y:S01]  /*6e50*/  SHF.R.S32.HI R73, RZ, 0x18, R84 ;  /* 0x00000018ff497819 */ /* 0x000fe20000011454 */
[----:B------:R-:W-:Y:S01]  /*6e60*/  IMAD R18, R75, R72, R18 ;  /* 0x000000484b127224 */ /* 0x000fe200078e0212 */
[----:B------:R-:W-:Y:S01]  /*6e70*/  PRMT R75, R85, 0x8880, RZ ;  /* 0x00008880554b7816 */ /* 0x000fe200000000ff */
[C---:B------:R-:W-:Y:S01]  /*6e80*/  IMAD R20, R70.reuse, R24, RZ ;  /* 0x0000001846147224 */ /* 0x040fe200078e02ff */
[----:B------:R-:W-:Y:S01]  /*6e90*/  SHF.R.S32.HI R74, RZ, 0x18, R74 ;  /* 0x00000018ff4a7819 */ /* 0x000fe2000001144a */
[----:B------:R-:W-:Y:S01]  /*6ea0*/  IMAD R21, R70, R25, RZ ;  /* 0x0000001946157224 */ /* 0x000fe200078e02ff */
[----:B------:R-:W-:Y:S01]  /*6eb0*/  I2IP.S8.S32.SAT R91, R13, R12, R91 ;  /* 0x0000000c0d5b7239 */ /* 0x000fe2000000145b */
[-C--:B------:R-:W-:Y:S01]  /*6ec0*/  IMAD R23, R73, R72.reuse, R23 ;  /* 0x0000004849177224 */ /* 0x080fe200078e0217 */
[C---:B------:R-:W-:Y:S01]  /*6ed0*/  PRMT R73, R86.reuse, 0x8880, RZ ;  /* 0x0000888056497816 */ /* 0x040fe200000000ff */
[-C--:B------:R-:W-:Y:S01]  /*6ee0*/  IMAD R20, R75, R72.reuse, R20 ;  /* 0x000000484b147224 */ /* 0x080fe200078e0214 */
[----:B------:R-:W-:Y:S01]  /*6ef0*/  SHF.L.U32 R75, R86, 0x8, RZ ;  /* 0x00000008564b7819 */ /* 0x000fe200000006ff */
[----:B------:R-:W-:Y:S01]  /*6f00*/  IMAD R21, R74, R72, R21 ;  /* 0x000000484a157224 */ /* 0x000fe200078e0215 */
[----:B------:R1:W-:Y:S01]  /*6f10*/  STS.128 [R135+UR44+0x4200], R88 ;  /* 0x0042005887007988 */ /* 0x0003e20008000c2c */
[----:B------:R-:W-:Y:S01]  /*6f20*/  IMAD R22, R70, R26, RZ ;  /* 0x0000001a46167224 */ /* 0x000fe200078e02ff */
[----:B------:R-:W-:Y:S01]  /*6f30*/  I2IP.S8.S32.SAT R100, R23, R18, RZ ;  /* 0x0000001217647239 */ /* 0x000fe200000014ff */
[----:B------:R-:W-:Y:S01]  /*6f40*/  IMAD.U32 R74, R86, 0x10000, RZ ;  /* 0x00010000564a7824 */ /* 0x000fe200078e00ff */
[----:B------:R-:W-:Y:S01]  /*6f50*/  SHF.R.S32.HI R75, RZ, 0x18, R75 ;  /* 0x00000018ff4b7819 */ /* 0x000fe2000001144b */
[C---:B------:R-:W-:Y:S01]  /*6f60*/  IMAD R27, R70.reuse, R27, RZ ;  /* 0x0000001b461b7224 */ /* 0x040fe200078e02ff */
[----:B------:R-:W-:Y:S01]  /*6f70*/  I2IP.S8.S32.SAT R100, R17, R16, R100 ;  /* 0x0000001011647239 */ /* 0x000fe20000001464 */
[C---:B------:R-:W-:Y:S01]  /*6f80*/  IMAD R24, R70.reuse, R28, RZ ;  /* 0x0000001c46187224 */ /* 0x040fe200078e02ff */
[----:B------:R-:W-:Y:S01]  /*6f90*/  SHF.R.S32.HI R74, RZ, 0x18, R74 ;  /* 0x00000018ff4a7819 */ /* 0x000fe2000001144a */
[-C--:B------:R-:W-:Y:S01]  /*6fa0*/  IMAD R22, R77, R72.reuse, R22 ;  /* 0x000000484d167224 */ /* 0x080fe200078e0216 */
[----:B------:R-:W-:Y:S01]  /*6fb0*/  SHF.L.U32 R77, R87, 0x8, RZ ;  /* 0x00000008574d7819 */ /* 0x000fe200000006ff */
[----:B------:R-:W-:Y:S02]  /*6fc0*/  IMAD R25, R70, R29, RZ ;  /* 0x0000001d46197224 */ /* 0x000fe400078e02ff */
        /* <DEDUP_REMOVED lines=33> */
[----:B------:R-:W-:Y:S01]  /*71e0*/  PRMT R76, R93, 0x8880, RZ ;  /* 0x000088805d4c7816 */ /* 0x000fe200000000ff */
[C---:B------:R-:W-:Y:S02]  /*71f0*/  IMAD R34, R70.reuse, R38, RZ ;  /* 0x0000002646227224 */ /* 0x040fe400078e02ff */
[----:B------:R-:W-:Y:S01]  /*7200*/  IMAD R32, R73, R72, R32 ;  /* 0x0000004849207224 */ /* 0x000fe200078e0220 */
[----:B------:R-:W-:Y:S01]  /*7210*/  SHF.R.S32.HI R73, RZ, 0x18, R92 ;  /* 0x00000018ff497819 */ /* 0x000fe2000001145c */
[----:B------:R-:W-:Y:S01]  /*7220*/  IMAD R39, R70, R39, RZ ;  /* 0x0000002746277224 */ /* 0x000fe200078e02ff */
[----:B------:R-:W-:Y:S01]  /*7230*/  I2IP.S8.S32.SAT R103, R35, R30, RZ ;  /* 0x0000001e23677239 */ /* 0x000fe200000014ff */
[-C--:B------:R-:W-:Y:S02]  /*7240*/  IMAD R33, R74, R72.reuse, R33 ;  /* 0x000000484a217224 */ /* 0x080fe400078e0221 */
[----:B------:R-:W-:Y:S01]  /*7250*/  IMAD R34, R75, R72, R34 ;  /* 0x000000484b227224 */ /* 0x000fe200078e0222 */
[----:B------:R-:W-:Y:S01]  /*7260*/  I2IP.S8.S32.SAT R103, R29, R28, R103 ;  /* 0x0000001c1d677239 */ /* 0x000fe20000001467 */
[C---:B------:R-:W-:Y:S01]  /*7270*/  IMAD.U32 R74, R93.reuse, 0x10000, RZ ;  /* 0x000100005d4a7824 */ /* 0x040fe200078e00ff */
[----:B------:R-:W-:Y:S01]  /*7280*/  SHF.L.U32 R75, R93, 0x8, RZ ;  /* 0x000000085d4b7819 */ /* 0x000fe200000006ff */
[----:B------:R-:W-:Y:S01]  /*7290*/  IMAD R39, R73, R72, R39 ;  /* 0x0000004849277224 */ /* 0x000fe200078e0227 */
[----:B------:R-:W-:Y:S01]  /*72a0*/  MOV R73, R76 ;  /* 0x0000004c00497202 */ /* 0x000fe20000000f00 */
[C---:B------:R-:W-:Y:S01]  /*72b0*/  IMAD R36, R70.reuse, R40, RZ ;  /* 0x0000002846247224 */ /* 0x040fe200078e02ff */
[----:B------:R-:W-:Y:S01]  /*72c0*/  SHF.R.S32.HI R74, RZ, 0x18, R74 ;  /* 0x00000018ff4a7819 */ /* 0x000fe2000001144a */
[C---:B------:R-:W-:Y:S01]  /*72d0*/  IMAD R37, R70.reuse, R41, RZ ;  /* 0x0000002946257224 */ /* 0x040fe200078e02ff */
[----:B------:R-:W-:Y:S01]  /*72e0*/  SHF.R.S32.HI R75, RZ, 0x18, R75 ;  /* 0x00000018ff4b7819 */ /* 0x000fe2000001144b */
[----:B------:R-:W-:Y:S01]  /*72f0*/  IMAD R38, R70, R42, RZ ;  /* 0x0000002a46267224 */ /* 0x000fe200078e02ff */
[----:B------:R1:W-:Y:S01]  /*7300*/  STS.128 [R157+0x4200], R100 ;  /* 0x004200649d007388 */ /* 0x0003e20000000c00 */
[----:B------:R-:W-:Y:S01]  /*7310*/  IMAD R36, R73, R72, R36 ;  /* 0x0000004849247224 */ /* 0x000fe200078e0224 */
[----:B------:R-:W-:Y:S01]  /*7320*/  I2IP.S8.S32.SAT R104, R39, R34, RZ ;  /* 0x0000002227687239 */ /* 0x000fe200000014ff */
[-C--:B------:R-:W-:Y:S01]  /*7330*/  IMAD R37, R74, R72.reuse, R37 ;  /* 0x000000484a257224 */ /* 0x080fe200078e0225 */
[----:B------:R-:W-:Y:S01]  /*7340*/  SHF.R.S32.HI R76, RZ, 0x18, R93 ;  /* 0x00000018ff4c7819 */ /* 0x000fe2000001145d */
[----:B------:R-:W-:Y:S01]  /*7350*/  IMAD R43, R70, R43, RZ ;  /* 0x0000002b462b7224 */ /* 0x000fe200078e02ff */
[C---:B------:R-:W-:Y:S01]  /*7360*/  SHF.L.U32 R74, R94.reuse, 0x10, RZ ;  /* 0x000000105e4a7819 */ /* 0x040fe200000006ff */
[----:B------:R-:W-:Y:S01]  /*7370*/  IMAD R38, R75, R72, R38 ;  /* 0x000000484b267224 */ /* 0x000fe200078e0226 */
[----:B------:R-:W-:Y:S01]  /*7380*/  PRMT R73, R94, 0x8880, RZ ;  /* 0x000088805e497816 */ /* 0x000fe200000000ff */
[----:B------:R-:W-:Y:S01]  /*7390*/  IMAD R40, R70, R44, RZ ;  /* 0x0000002c46287224 */ /* 0x000fe200078e02ff */
[----:B------:R-:W-:Y:S01]  /*73a0*/  SHF.L.U32 R75, R94, 0x8, RZ ;  /* 0x000000085e4b7819 */ /* 0x000fe200000006ff */
[----:B------:R-:W-:Y:S01]  /*73b0*/  IMAD R41, R70, R45, RZ ;  /* 0x0000002d46297224 */ /* 0x000fe200078e02ff */
[----:B------:R-:W-:Y:S01]  /*73c0*/  SHF.R.S32.HI R74, RZ, 0x18, R74 ;  /* 0x00000018ff4a7819 */ /* 0x000fe2000001144a */
[----:B------:R-:W-:Y:S01]  /*73d0*/  IMAD R43, R76, R72, R43 ;  /* 0x000000484c2b7224 */ /* 0x000fe200078e022b */
[----:B------:R-:W-:Y:S01]  /*73e0*/  SHF.R.S32.HI R75, RZ, 0x18, R75 ;  /* 0x00000018ff4b7819 */ /* 0x000fe2000001144b */
[C---:B------:R-:W-:Y:S01]  /*73f0*/  IMAD R42, R70.reuse, R46, RZ ;  /* 0x0000002e462a7224 */ /* 0x040fe200078e02ff */
[----:B------:R-:W-:Y:S01]  /*7400*/  I2IP.S8.S32.SAT R104, R33, R32, R104 ;  /* 0x0000002021687239 */ /* 0x000fe20000001468 */
[----:B------:R-:W-:Y:S01]  /*7410*/  IMAD R40, R73, R72, R40 ;  /* 0x0000004849287224 */ /* 0x000fe200078e0228 */
[----:B------:R-:W-:Y:S01]  /*7420*/  SHF.R.S32.HI R76, RZ, 0x18, R94 ;  /* 0x00000018ff4c7819 */ /* 0x000fe2000001145e */
[----:B------:R-:W-:Y:S01]  /*7430*/  IMAD R47, R70, R47, RZ ;  /* 0x0000002f462f7224 */ /* 0x000fe200078e02ff */
[----:B------:R-:W-:Y:S01]  /*7440*/  I2IP.S8.S32.SAT R105, R43, R38, RZ ;  /* 0x000000262b697239 */ /* 0x000fe200000014ff */
[-C--:B------:R-:W-:Y:S01]  /*7450*/  IMAD R41, R74, R72.reuse, R41 ;  /* 0x000000484a297224 */ /* 0x080fe200078e0229 */
[----:B------:R-:W-:Y:S01]  /*7460*/  PRMT R73, R95, 0x8880, RZ ;  /* 0x000088805f497816 */ /* 0x000fe200000000ff */
[-C--:B------:R-:W-:Y:S01]  /*7470*/  IMAD R42, R75, R72.reuse, R42 ;  /* 0x000000484b2a7224 */ /* 0x080fe200078e022a */
[----:B------:R-:W-:Y:S01]  /*7480*/  SHF.L.U32 R74, R95, 0x10, RZ ;  /* 0x000000105f4a7819 */ /* 0x000fe200000006ff */
[----:B------:R-:W-:Y:S01]  /*7490*/  IMAD R47, R76, R72, R47 ;  /* 0x000000484c2f7224 */ /* 0x000fe200078e022f */
[----:B------:R-:W-:Y:S01]  /*74a0*/  I2IP.S8.S32.SAT R105, R37, R36, R105 ;  /* 0x0000002425697239 */ /* 0x000fe20000001469 */
[C---:B------:R-:W-:Y:S01]  /*74b0*/  IMAD R44, R70.reuse, R48, RZ ;  /* 0x00000030462c7224 */ /* 0x040fe200078e02ff */
[----:B------:R-:W-:Y:S01]  /*74c0*/  SHF.R.S32.HI R74, RZ, 0x18, R74 ;  /* 0x00000018ff4a7819 */ /* 0x000fe2000001144a */
[----:B------:R-:W-:Y:S01]  /*74d0*/  IMAD.SHL.U32 R76, R95, 0x100, RZ ;  /* 0x000001005f4c7824 */ /* 0x000fe200078e00ff */
[----:B------:R-:W-:Y:S01]  /*74e0*/  I2IP.S8.S32.SAT R106, R47, R42, RZ ;  /* 0x0000002a2f6a7239 */ /* 0x000fe200000014ff */
[----:B------:R-:W-:Y:S01]  /*74f0*/  IMAD R45, R70, R49, RZ ;  /* 0x00000031462d7224 */ /* 0x000fe200078e02ff */
[----:B------:R-:W-:Y:S01]  /*7500*/  PRMT R75, R96, 0x8880, RZ ;  /* 0x00008880604b7816 */ /* 0x000fe200000000ff */
[----:B------:R-:W-:Y:S01]  /*7510*/  IMAD R44, R73, R72, R44 ;  /* 0x00000048492c7224 */ /* 0x000fe200078e022c */
[----:B------:R-:W-:Y:S01]  /*7520*/  SHF.R.S32.HI R73, RZ, 0x18, R76 ;  /* 0x00000018ff497819 */ /* 0x000fe2000001144c */
[----:B------:R-:W-:Y:S01]  /*7530*/  IMAD R46, R70, R50, RZ ;  /* 0x00000032462e7224 */ /* 0x000fe200078e02ff */
[----:B------:R-:W-:Y:S01]  /*7540*/  I2IP.S8.S32.SAT R106, R41, R40, R106 ;  /* 0x00000028296a7239 */ /* 0x000fe2000000146a */
[----:B------:R-:W-:Y:S01]  /*7550*/  IMAD R45, R74, R72, R45 ;  /* 0x000000484a2d7224 */ /* 0x000fe200078e022d */
[----:B------:R-:W-:Y:S01]  /*7560*/  SHF.R.S32.HI R74, RZ, 0x18, R95 ;  /* 0x00000018ff4a7819 */ /* 0x000fe2000001145f */
[----:B------:R-:W-:Y:S01]  /*7570*/  IMAD R51, R70, R51, RZ ;  /* 0x0000003346337224 */ /* 0x000fe200078e02ff */
[----:B------:R-:W-:Y:S01]  /*7580*/  SHF.L.U32 R76, R96, 0x8, RZ ;  /* 0x00000008604c7819 */ /* 0x000fe200000006ff */
[----:B------:R-:W-:Y:S02]  /*7590*/  IMAD R48, R70, R52, RZ ;  /* 0x0000003446307224 */ /* 0x000fe400078e02ff */
[-C--:B------:R-:W-:Y:S01]  /*75a0*/  IMAD R46, R73, R72.reuse, R46 ;  /* 0x00000048492e7224 */ /* 0x080fe200078e022e */
[----:B------:R-:W-:Y:S01]  /*75b0*/  SHF.R.S32.HI R73, RZ, 0x18, R77 ;  /* 0x00000018ff497819 */ /* 0x000fe2000001144d */
[-C--:B------:R-:W-:Y:S01]  /*75c0*/  IMAD R51, R74, R72.reuse, R51 ;  /* 0x000000484a337224 */ /* 0x080fe200078e0233 */
[----:B------:R-:W-:Y:S01]  /*75d0*/  SHF.R.S32.HI R74, RZ, 0x18, R96 ;  /* 0x00000018ff4a7819 */ /* 0x000fe20000011460 */
[----:B------:R-:W-:Y:S01]  /*75e0*/  IMAD R49, R70, R53, RZ ;  /* 0x0000003546317224 */ /* 0x000fe200078e02ff */
[----:B------:R-:W-:Y:S01]  /*75f0*/  SHF.L.U32 R77, R98, 0x8, RZ ;  /* 0x00000008624d7819 */ /* 0x000fe200000006ff */
[----:B------:R-:W-:Y:S01]  /*7600*/  IMAD R48, R75, R72, R48 ;  /* 0x000000484b307224 */ /* 0x000fe200078e0230 */
[----:B------:R-:W-:Y:S01]  /*7610*/  SHF.R.S32.HI R75, RZ, 0x18, R76 ;  /* 0x00000018ff4b7819 */ /* 0x000fe2000001144c */
[C---:B------:R-:W-:Y:S01]  /*7620*/  IMAD R50, R70.reuse, R54, RZ ;  /* 0x0000003646327224 */ /* 0x040fe200078e02ff */
[----:B------:R-:W-:Y:S01]  /*7630*/  I2IP.S8.S32.SAT R107, R51, R46, RZ ;  /* 0x0000002e336b7239 */ /* 0x000fe200000014ff */
[C---:B------:R-:W-:Y:S01]  /*7640*/  IMAD R55, R70.reuse, R55, RZ ;  /* 0x0000003746377224 */ /* 0x040fe200078e02ff */
[----:B------:R-:W-:Y:S01]  /*7650*/  SHF.L.U32 R76, R97, 0x10, RZ ;  /* 0x00000010614c7819 */ /* 0x000fe200000006ff */
[----:B------:R-:W-:Y:S01]  /*7660*/  IMAD R49, R73, R72, R49 ;  /* 0x0000004849317224 */ /* 0x000fe200078e0231 */
[----:B------:R-:W-:Y:S01]  /*7670*/  PRMT R73, R97, 0x8880, RZ ;  /* 0x0000888061497816 */ /* 0x000fe200000000ff */
[----:B------:R-:W-:Y:S01]  /*7680*/  IMAD R52, R70, R56, RZ ;  /* 0x0000003846347224 */ /* 0x000fe200078e02ff */
[----:B------:R-:W-:Y:S01]  /*7690*/  I2IP.S8.S32.SAT R107, R45, R44, R107 ;  /* 0x0000002c2d6b7239 */ /* 0x000fe2000000146b */
[-C--:B------:R-:W-:Y:S01]  /*76a0*/  IMAD R50, R75, R72.reuse, R50 ;  /* 0x000000484b327224 */ /* 0x080fe200078e0232 */
[----:B------:R-:W-:Y:S01]  /*76b0*/  PRMT R75, R98, 0x8880, RZ ;  /* 0x00008880624b7816 */ /* 0x000fe200000000ff */
[-C--:B------:R-:W-:Y:S01]  /*76c0*/  IMAD R55, R74, R72.reuse, R55 ;  /* 0x000000484a377224 */ /* 0x080fe200078e0237 */
[----:B------:R-:W-:Y:S01]  /*76d0*/  SHF.R.S32.HI R74, RZ, 0x18, R76 ;  /* 0x00000018ff4a7819 */ /* 0x000fe2000001144c */
[----:B------:R-:W-:Y:S01]  /*76e0*/  IMAD R52, R73, R72, R52 ;  /* 0x0000004849347224 */ /* 0x000fe200078e0234 */
[----:B------:R-:W-:Y:S01]  /*76f0*/  SHF.L.U32 R73, R97, 0x8, RZ ;  /* 0x0000000861497819 */ /* 0x000fe200000006ff */
[C---:B------:R-:W-:Y:S01]  /*7700*/  IMAD R53, R70.reuse, R57, RZ ;  /* 0x0000003946357224 */ /* 0x040fe200078e02ff */
[----:B------:R1:W-:Y:S01]  /*7710*/  STS.128 [R156+0x4200], R104 ;  /* 0x004200689c007388 */ /* 0x0003e20000000c00 */
[----:B------:R-:W-:Y:S01]  /*7720*/  IMAD R54, R70, R58, RZ ;  /* 0x0000003a46367224 */ /* 0x000fe200078e02ff */
[----:B------:R-:W-:Y:S01]  /*7730*/  SHF.R.S32.HI R73, RZ, 0x18, R73 ;  /* 0x00000018ff497819 */ /* 0x000fe20000011449 */
[----:B------:R-:W-:Y:S01]  /*7740*/  IMAD R53, R74, R72, R53 ;  /* 0x000000484a357224 */ /* 0x000fe200078e0235 */
[----:B------:R-:W-:Y:S01]  /*7750*/  SHF.L.U32 R76, R98, 0x10, RZ ;  /* 0x00000010624c7819 */ /* 0x000fe200000006ff */
[C---:B------:R-:W-:Y:S01]  /*7760*/  IMAD R59, R70.reuse, R59, RZ ;  /* 0x0000003b463b7224 */ /* 0x040fe200078e02ff */
[----:B------:R-:W-:Y:S01]  /*7770*/  SHF.R.S32.HI R74, RZ, 0x18, R97 ;  /* 0x00000018ff4a7819 */ /* 0x000fe20000011461 */
[C---:B------:R-:W-:Y:S01]  /*7780*/  IMAD R56, R70.reuse, R60, RZ ;  /* 0x0000003c46387224 */ /* 0x040fe200078e02ff */
[----:B------:R-:W-:Y:S01]  /*7790*/  I2IP.S8.S32.SAT R108, R55, R50, RZ ;  /* 0x00000032376c7239 */ /* 0x000fe200000014ff */
[----:B------:R-:W-:Y:S01]  /*77a0*/  IMAD R54, R73, R72, R54 ;  /* 0x0000004849367224 */ /* 0x000fe200078e0236 */
[----:B------:R-:W-:Y:S01]  /*77b0*/  SHF.R.S32.HI R76, RZ, 0x18, R76 ;  /* 0x00000018ff4c7819 */ /* 0x000fe2000001144c */
[----:B------:R-:W-:Y:S01]  /*77c0*/  IMAD R57, R70, R61, RZ ;  /* 0x0000003d46397224 */ /* 0x000fe200078e02ff */
[----:B------:R-:W-:Y:S01]  /*77d0*/  I2IP.S8.S32.SAT R108, R49, R48, R108 ;  /* 0x00000030316c7239 */ /* 0x000fe2000000146c */
[----:B------:R-:W-:Y:S01]  /*77e0*/  IMAD R59, R74, R72, R59 ;  /* 0x000000484a3b7224 */ /* 0x000fe200078e023b */
[----:B------:R-:W-:Y:S01]  /*77f0*/  SHF.R.S32.HI R77, RZ, 0x18, R77 ;  /* 0x00000018ff4d7819 */ /* 0x000fe2000001144d */
[----:B------:R-:W-:Y:S01]  /*7800*/  IMAD R58, R70, R62, RZ ;  /* 0x0000003e463a7224 */ /* 0x000fe200078e02ff */
[----:B------:R-:W-:Y:S01]  /*7810*/  SHF.R.S32.HI R73, RZ, 0x18, R98 ;  /* 0x00000018ff497819 */ /* 0x000fe20000011462 */
[----:B------:R-:W-:Y:S01]  /*7820*/  IMAD R56, R75, R72, R56 ;  /* 0x000000484b387224 */ /* 0x000fe200078e0238 */
[----:B------:R-:W-:Y:S01]  /*7830*/  I2IP.S8.S32.SAT R109, R59, R54, RZ ;  /* 0x000000363b6d7239 */ /* 0x000fe200000014ff */
[----:B------:R-:W-:Y:S01]  /*7840*/  IMAD R57, R76, R72, R57 ;  /* 0x000000484c397224 */ /* 0x000fe200078e0239 */
[C---:B------:R-:W-:Y:S01]  /*7850*/  PRMT R75, R99.reuse, 0x8880, RZ ;  /* 0x00008880634b7816 */ /* 0x040fe200000000ff */
[----:B------:R-:W-:Y:S01]  /*7860*/  IMAD.U32 R74, R99, 0x10000, RZ ;  /* 0x00010000634a7824 */ /* 0x000fe200078e00ff */
[----:B------:R-:W-:Y:S01]  /*7870*/  I2IP.S8.S32.SAT R109, R53, R52, R109 ;  /* 0x00000034356d7239 */ /* 0x000fe2000000146d */
[C---:B------:R-:W-:Y:S01]  /*7880*/  IMAD R63, R70.reuse, R63, RZ ;  /* 0x0000003f463f7224 */ /* 0x040fe200078e02ff */
[----:B------:R-:W-:Y:S01]  /*7890*/  SHF.R.S32.HI R76, RZ, 0x18, R99 ;  /* 0x00000018ff4c7819 */ /* 0x000fe20000011463 */
[----:B------:R-:W-:Y:S01]  /*78a0*/  IMAD R58, R77, R72, R58 ;  /* 0x000000484d3a7224 */ /* 0x000fe200078e023a */
[----:B------:R-:W-:Y:S01]  /*78b0*/  SHF.L.U32 R77, R99, 0x8, RZ ;  /* 0x00000008634d7819 */ /* 0x000fe200000006ff */
[C---:B------:R-:W-:Y:S01]  /*78c0*/  IMAD R60, R70.reuse, R64, RZ ;  /* 0x00000040463c7224 */ /* 0x040fe200078e02ff */
[----:B------:R-:W-:Y:S01]  /*78d0*/  SHF.R.S32.HI R74, RZ, 0x18, R74 ;  /* 0x00000018ff4a7819 */ /* 0x000fe2000001144a */
[C---:B------:R-:W-:Y:S01]  /*78e0*/  IMAD R61, R70.reuse, R65, RZ ;  /* 0x00000041463d7224 */ /* 0x040fe200078e02ff */
[----:B------:R-:W-:Y:S01]  /*78f0*/  SHF.R.S32.HI R77, RZ, 0x18, R77 ;  /* 0x00000018ff4d7819 */ /* 0x000fe2000001144d */
[-C--:B------:R-:W-:Y:S02]  /*7900*/  IMAD R63, R73, R72.reuse, R63 ;  /* 0x00000048493f7224 */ /* 0x080fe400078e023f */
[----:B------:R-:W-:Y:S02]  /*7910*/  IMAD R60, R75, R72, R60 ;  /* 0x000000484b3c7224 */ /* 0x000fe400078e023c */
[----:B------:R-:W-:Y:S01]  /*7920*/  IMAD R62, R70, R66, RZ ;  /* 0x00000042463e7224 */ /* 0x000fe200078e02ff */
[----:B------:R-:W-:Y:S01]  /*7930*/  I2IP.S8.S32.SAT R110, R63, R58, RZ ;  /* 0x0000003a3f6e7239 */ /* 0x000fe200000014ff */
[----:B------:R-:W-:Y:S02]  /*7940*/  IMAD R61, R74, R72, R61 ;  /* 0x000000484a3d7224 */ /* 0x000fe400078e023d */
[----:B------:R-:W-:Y:S01]  /*7950*/  IMAD R67, R70, R67, RZ ;  /* 0x0000004346437224 */ /* 0x000fe200078e02ff */
[----:B------:R-:W-:Y:S01]  /*7960*/  I2IP.S8.S32.SAT R110, R57, R56, R110 ;  /* 0x00000038396e7239 */ /* 0x000fe2000000146e */
[-C--:B------:R-:W-:Y:S02]  /*7970*/  IMAD R62, R77, R72.reuse, R62 ;  /* 0x000000484d3e7224 */ /* 0x080fe400078e023e */
[----:B------:R-:W-:Y:S05]  /*7980*/  IMAD R67, R76, R72, R67 ;  /* 0x000000484c437224 */ /* 0x000fea00078e0243 */
[----:B------:R-:W-:Y:S04]  /*7990*/  I2IP.S8.S32.SAT R111, R67, R62, RZ ;  /* 0x0000003e436f7239 */ /* 0x000fe800000014ff */
[----:B------:R-:W-:Y:S05]  /*79a0*/  I2IP.S8.S32.SAT R111, R61, R60, R111 ;  /* 0x0000003c3d6f7239 */ /* 0x000fea000000146f */
[----:B------:R1:W-:Y:S01]  /*79b0*/  STS.128 [R155+0x4200], R108 ;  /* 0x0042006c9b007388 */ /* 0x0003e20000000c00 */
[----:B------:R-:W-:Y:S01]  /*79c0*/  @!PT LDS RZ, [RZ] ;  /* 0x00000000fffff984 */ /* 0x000fe20000000800 */
[----:B------:R-:W-:Y:S01]  /*79d0*/  @!PT LDS RZ, [RZ] ;  /* 0x00000000fffff984 */ /* 0x000fe20000000800 */
[----:B------:R-:W-:Y:S01]  /*79e0*/  @!PT LDS RZ, [RZ] ;  /* 0x00000000fffff984 */ /* 0x000fe20000000800 */
[----:B------:R-:W-:Y:S01]  /*79f0*/  @!PT LDS RZ, [RZ] ;  /* 0x00000000fffff984 */ /* 0x000fe20000000800 */
[----:B------:R2:W-:Y:S07]  /*7a00*/  MEMBAR.ALL.CTA ;  /* 0x0000000000007992 */ /* 0x0005ee0000008000 */
[----:B--2---:R-:W2:Y:S02]  /*7a10*/  FENCE.VIEW.ASYNC.S ;  /* 0x00000000000073c6 */ /* 0x004ea40000000000 */
[----:B--2---:R-:W-:Y:S06]  /*7a20*/  BAR.SYNC.DEFER_BLOCKING 0x1, 0x80 ;  /* 0x0042000000007b1d */ /* 0x004fec0000010000 */
[----:B------:R-:W-:Y:S05]  /*7a30*/  @P0 BRA `(.L_x_117) ;  /* 0x0000000000280947 */ /* 0x000fea0003800000 */
[----:B------:R-:W2:Y:S01]  /*7a40*/  LDCU.64 UR6, c[0x0][0x348] ;  /* 0x00006900ff0677ac */ /* 0x000ea20008000a00 */
[----:B------:R-:W-:Y:S01]  /*7a50*/  UIADD3 UR4, UPT, UPT, UR44, 0x4200, URZ ;  /* 0x000042002c047890 */ /* 0x000fe2000fffe0ff */
[----:B------:R-:W-:Y:S05]  /*7a60*/  UMOV UR51, UR36 ;  /* 0x0000002400337c82 */ /* 0x000fea0008000000 */
[----:B------:R-:W-:Y:S04]  /*7a70*/  MOV R153, UR4 ;  /* 0x0000000400997c02 */ /* 0x000fe80008000f00 */
[----:B------:R-:W-:Y:S01]  /*7a80*/  R2UR UR48, R153 ;  /* 0x00000000993072ca */ /* 0x000fe200000e0000 */
[----:B--2---:R-:W-:Y:S04]  /*7a90*/  UIADD3 UR4, UP0, UPT, UR6, 0x680, URZ ;  /* 0x0000068006047890 */ /* 0x004fe8000ff1e0ff */
[----:B------:R-:W-:Y:S09]  /*7aa0*/  UIADD3.X UR5, UPT, UPT, URZ, UR7, URZ, UP0, !UPT ;  /* 0x00000007ff057290 */ /* 0x000ff200087fe4ff */
[----:B------:R2:W-:Y:S01]  /*7ab0*/  UTMASTG.3D [UR48], [UR4] ;  /* 0x00000030040073b5 */ /* 0x0005e20008010000 */
[----:B------:R0:W-:Y:S01]  /*7ac0*/  UTMACMDFLUSH ;  /* 0x00000000000079b7 */ /* 0x0001e20000000000 */
[----:B--2---:R-:W-:Y:S04]  /*7ad0*/  DEPBAR.LE SB0, 0x1 ;  /* 0x000080400000791a */ /* 0x004fe80000000000 */
.L_x_117:
[----:B------:R-:W-:Y:S05]  /*7ae0*/  BSYNC.RECONVERGENT B0 ;  /* 0x0000000000007941 */ /* 0x000fea0003800200 */
.L_x_116:
[----:B------:R-:W-:Y:S06]  /*7af0*/  BAR.SYNC.DEFER_BLOCKING 0x1, 0x80 ;  /* 0x0042000000007b1d */ /* 0x000fec0000010000 */
[----:B------:R-:W2:Y:S01]  /*7b00*/  @P6 SYNCS.PHASECHK.TRANS64.TRYWAIT P0, [R114+URZ+0x80], R115 ;  /* 0x00008073720065a7 */ /* 0x000ea200080011ff */
[----:B------:R-:W-:Y:S01]  /*7b10*/  BSSY B1, `(.L_x_118) ;  /* 0x0000023000017945 */ /* 0x000fe20003800000 */
[----:B--2---:R-:W-:Y:S03]  /*7b20*/  @P6 SEL R78, RZ, 0x1, !P0 ;  /* 0x00000001ff4e6807 */ /* 0x004fe60004000000 */
[----:B------:R-:W-:Y:S05]  /*7b30*/  @!P6 BRA `(.L_x_119) ;  /* 0x000000000080e947 */ /* 0x000fea0003800000 */
[----:B------:R-:W-:Y:S01]  /*7b40*/  ISETP.NE.AND P1, PT, R79, RZ, PT ;  /* 0x000000ff4f00720c */ /* 0x000fe20003f25270 */
[----:B------:R-:W-:Y:S01]  /*7b50*/  BSSY B0, `(.L_x_120) ;  /* 0x000000a000007945 */ /* 0x000fe20003800000 */
[----:B------:R-:W-:Y:S11]  /*7b60*/  ISETP.NE.AND P0, PT, R78, RZ, PT ;  /* 0x000000ff4e00720c */ /* 0x000ff60003f05270 */
[----:B------:R-:W-:Y:S04]  /*7b70*/  @P1 IMAD R113, R148, 0x2000, R113 ;  /* 0x0000200094711824 */ /* 0x000fe800078e0271 */
[--C-:B------:R-:W-:Y:S01]  /*7b80*/  @P1 IMAD.IADD R112, R112, 0x1, R113.reuse ;  /* 0x0000000170701824 */ /* 0x100fe200078e0271 */
[----:B------:R-:W-:Y:S01]  /*7b90*/  @P1 IADD3 R2, PT, PT, R152, R113, RZ ;  /* 0x0000007198021210 */ /* 0x000fe20007ffe0ff */
[----:B------:R-:W-:Y:S01]  /*7ba0*/  @P1 IMAD.IADD R0, R151, 0x1, R113 ;  /* 0x0000000197001824 */ /* 0x000fe200078e0271 */
[----:B------:R-:W-:Y:S06]  /*7bb0*/  @P0 BRA `(.L_x_121) ;  /* 0x00000000000c0947 */ /* 0x000fec0003800000 */
[----:B------:R-:W-:Y:S04]  /*7bc0*/  SHF.L.U32 R3, R146, 0x1f, RZ ;  /* 0x0000001f92037819 */ /* 0x000fe800000006ff */
[----:B------:R-:W2:Y:S02]  /*7bd0*/  SYNCS.PHASECHK.TRANS64.TRYWAIT P0, [R114+URZ+0x80], R3 ;  /* 0x00008003720075a7 */ /* 0x000ea400080011ff */
[----:B--2---:R-:W-:Y:S05]  /*7be0*/  @!P0 BRA `(.L_x_122) ;  /* 0x0000002000ac8947 */ /* 0x004fea0003800000 */
.L_x_121:
[----:B------:R-:W-:Y:S05]  /*7bf0*/  BSYNC B0 ;  /* 0x0000000000007941 */ /* 0x000fea0003800000 */
.L_x_120:
[----:B------:R-:W-:Y:S01]  /*7c00*/  ISETP.NE.AND P0, PT, R79, RZ, PT ;  /* 0x000000ff4f00720c */ /* 0x000fe20003f05270 */
[----:B--2---:R-:W-:Y:S02]  /*7c10*/  VIADD R114, R114, 0x90 ;  /* 0x0000009072727836 */ /* 0x004fe40000000000 */
[----:B------:R-:W-:Y:S02]  /*7c20*/  IMAD.U32 R3, RZ, RZ, UR46 ;  /* 0x0000002eff037e24 */ /* 0x000fe4000f8e00ff */
[----:B------:R-:W-:Y:S03]  /*7c30*/  VIADD R148, R148, 0x1 ;  /* 0x0000000194947836 */ /* 0x000fe60000000000 */
[----:B------:R-:W-:Y:S05]  /*7c40*/  PRMT R3, R3, 0x654, R114 ;  /* 0x0000065403037816 */ /* 0x000fea0000000072 */
[----:B------:R2:W3:Y:S04]  /*7c50*/  @P0 LDS.128 R80, [R113+0x200] ;  /* 0x0002000071500984 */ /* 0x0004e80000000c00 */
[----:B------:R2:W4:Y:S04]  /*7c60*/  @P0 LDS.128 R84, [R2+0x200] ;  /* 0x0002000002540984 */ /* 0x0005280000000c00 */
        /* <DEDUP_REMOVED lines=9> */
[----:B------:R-:W-:Y:S01]  /*7d00*/  SEL R148, R148, RZ, P0 ;  /* 0x000000ff94947207 */ /* 0x000fe20000000000 */
[----:B-----5:R5:W-:Y:S02]  /*7d10*/  SYNCS.ARRIVE.TRANS64.RED.A1T0 RZ, [R3+URZ], RZ ;  /* 0x000000ff03ff79a7 */ /* 0x020be400081004ff */
[----:B-----5:R-:W-:Y:S04]  /*7d20*/  SEL R3, RZ, 0x1, P0 ;  /* 0x00000001ff037807 */ /* 0x020fe80000000000 */
[----:B--234-:R-:W-:Y:S02]  /*7d30*/  LOP3.LUT R146, R146, R3, RZ, 0x3c, !PT ;  /* 0x0000000392927212 */ /* 0x01cfe400078e3cff */
.L_x_119:
[----:B------:R-:W-:Y:S05]  /*7d40*/  BSYNC B1 ;  /* 0x0000000000017941 */ /* 0x000fea0003800000 */
.L_x_118:
[----:B------:R-:W-:Y:S05]  /*7d50*/  VIADD R0, R71, 0x40 ;  /* 0x0000004047007836 */ /* 0x000fea0000000000 */
[----:B------:R-:W-:Y:S04]  /*7d60*/  SHF.R.U32.HI R0, RZ, 0x15, R0 ;  /* 0x00000015ff007819 */ /* 0x000fe80000011600 */
[----:B------:R-:W-:Y:S11]  /*7d70*/  LOP3.LUT P0, RZ, R0, 0x3, R141, 0x48, !PT ;  /* 0x0000000300ff7812 */ /* 0x000ff6000780488d */
[----:B------:R-:W-:Y:S02]  /*7d80*/  @!UPT UIADD3 URZ, UPT, UPT, URZ, URZ, URZ ;  /* 0x000000fffffff290 */ /* 0x000fe4000fffe0ff */
        /* <DEDUP_REMOVED lines=8> */
[----:B------:R-:W5:Y:S01]  /*7e10*/  LDCU.64 UR4, c[0x4][0x10] ;  /* 0x01000200ff0477ac */ /* 0x000f620008000a00 */
[----:B--2---:R-:W-:Y:S01]  /*7e20*/  MOV R5, UR9 ;  /* 0x0000000900057c02 */ /* 0x004fe20008000f00 */
[----:B------:R-:W-:Y:S01]  /*7e30*/  IMAD.U32 R4, RZ, RZ, UR8 ;  /* 0x00000008ff047e24 */ /* 0x000fe2000f8e00ff */
[----:B---3--:R-:W-:Y:S01]  /*7e40*/  MOV R7, UR7 ;  /* 0x0000000700077c02 */ /* 0x008fe20008000f00 */
[----:B------:R-:W-:Y:S01]  /*7e50*/  IMAD.U32 R6, RZ, RZ, UR6 ;  /* 0x00000006ff067e24 */ /* 0x000fe2000f8e00ff */
[----:B-----5:R-:W-:Y:S01]  /*7e60*/  MOV R11, UR5 ;  /* 0x00000005000b7c02 */ /* 0x020fe20008000f00 */
[----:B------:R-:W-:Y:S02]  /*7e70*/  IMAD.U32 R10, RZ, RZ, UR4 ;  /* 0x00000004ff0a7e24 */ /* 0x000fe4000f8e00ff */
[----:B------:R-:W-:Y:S07]  /*7e80*/  LEPC R20, `(.L_x_123) ;  /* 0x000000001014794e */ /* 0x000fee0000000000 */
[----:B-1--4-:R-:W-:Y:S05]  /*7e90*/  CALL.ABS.NOINC R2 ;  /* 0x0000000002007343 */ /* 0x012fea0003c00000 */
.L_x_123:
[----:B------:R-:W-:Y:S01]  /*7ea0*/  ISETP.NE.AND P0, PT, R154, RZ, PT ;  /* 0x000000ff9a00720c */ /* 0x000fe20003f05270 */
[----:B------:R-:W-:Y:S05]  /*7eb0*/  WARPSYNC.ALL ;  /* 0x0000000000007948 */ /* 0x000fea0003800000 */
[----:B------:R-:W-:Y:S01]  /*7ec0*/  R2UR UR4, R71 ;  /* 0x00000000470472ca */ /* 0x000fe200000e0000 */
[----:B------:R-:W-:Y:S01]  /*7ed0*/  IMAD.U32 R130, R82, 0x10000, RZ ;  /* 0x0001000052827824 */ /* 0x000fe200078e00ff */
[C---:B------:R-:W-:Y:S01]  /*7ee0*/  SHF.L.U32 R75, R80.reuse, 0x10, RZ ;  /* 0x00000010504b7819 */ /* 0x040fe200000006ff */
[----:B------:R-:W-:Y:S01]  /*7ef0*/  IMAD.U32 R115, R87, 0x10000, RZ ;  /* 0x0001000057737824 */ /* 0x000fe200078e00ff */
[----:B------:R-:W-:Y:S01]  /*7f00*/  PRMT R73, R80, 0x8880, RZ ;  /* 0x0000888050497816 */ /* 0x000fe200000000ff */
[----:B-1----:R-:W-:Y:S01]  /*7f10*/  IMAD.U32 R104, R96, 0x10000, RZ ;  /* 0x0001000060687824 */ /* 0x002fe200078e00ff */
[----:B------:R-:W-:Y:S01]  /*7f20*/  SHF.L.U32 R74, R80, 0x8, RZ ;  /* 0x00000008504a7819 */ /* 0x000fe200000006ff */
[----:B------:R-:W-:Y:S01]  /*7f30*/  IMAD.SHL.U32 R123, R84, 0x100, RZ ;  /* 0x00000100547b7824 */ /* 0x000fe200078e00ff */
[----:B------:R-:W-:Y:S01]  /*7f40*/  SHF.R.S32.HI R75, RZ, 0x18, R75 ;  /* 0x00000018ff4b7819 */ /* 0x000fe2000001144b */
[----:B------:R-:W-:Y:S01]  /*7f50*/  IMAD.SHL.U32 R108, R93, 0x100, RZ ;  /* 0x000001005d6c7824 */ /* 0x000fe200078e00ff */
[----:B------:R-:W-:Y:S01]  /*7f60*/  SHF.R.S32.HI R74, RZ, 0x18, R74 ;  /* 0x00000018ff4a7819 */ /* 0x000fe2000001144a */
[----:B------:R-:W-:Y:S01]  /*7f70*/  BSSY.RECONVERGENT B0, `(.L_x_124) ;  /* 0x0000122000007945 */ /* 0x000fe20003800200 */
[----:B------:R-:W-:Y:S01]  /*7f80*/  SHF.R.S32.HI R76, RZ, 0x18, R80 ;  /* 0x00000018ff4c7819 */ /* 0x000fe20000011450 */
[----:B------:R-:W1:Y:S01]  /*7f90*/  LDTM.x64 R4, tmem[UR4+0x40] ;  /* 0x00004004000479ee */ /* 0x000e620008340000 */
[----:B------:R-:W-:Y:S01]  /*7fa0*/  NOP ;  /* 0x0000000000007918 */ /* 0x000fe20000000000 */
[----:B------:R-:W-:Y:S02]  /*7fb0*/  IADD3 R144, PT, PT, R144, 0xf0, RZ ;  /* 0x000000f090907810 */ /* 0x000fe40007ffe0ff */
[C---:B------:R-:W-:Y:S02]  /*7fc0*/  PRMT R134, R81.reuse, 0x8880, RZ ;  /* 0x0000888051867816 */ /* 0x040fe400000000ff */
[----:B------:R-:W-:Y:S02]  /*7fd0*/  LOP3.LUT R144, R144, 0xfefffff8, RZ, 0xc0, !PT ;  /* 0xfefffff890907812 */ /* 0x000fe400078ec0ff */
[----:B------:R-:W-:Y:S02]  /*7fe0*/  SHF.L.U32 R133, R81, 0x10, RZ ;  /* 0x0000001051857819 */ /* 0x000fe400000006ff */
[----:B-1----:R1:W-:Y:S01]  /*7ff0*/  SYNCS.ARRIVE.TRANS64.RED.A1T0 RZ, [R144+URZ], RZ ;  /* 0x000000ff90ff79a7 */ /* 0x0023e200081004ff */
[----:B------:R-:W-:Y:S02]  /*8000*/  PRMT R131, R82, 0x8880, RZ ;  /* 0x0000888052837816 */ /* 0x000fe400000000ff */
[----:B------:R-:W-:Y:S02]  /*8010*/  SHF.R.S32.HI R77, RZ, 0x18, R81 ;  /* 0x00000018ff4d7819 */ /* 0x000fe40000011451 */
[C---:B------:R-:W-:Y:S02]  /*8020*/  PRMT R128, R83.reuse, 0x8880, RZ ;  /* 0x0000888053807816 */ /* 0x040fe400000000ff */
[----:B------:R-:W-:Y:S02]  /*8030*/  SHF.R.S32.HI R78, RZ, 0x18, R82 ;  /* 0x00000018ff4e7819 */ /* 0x000fe40000011452 */
[----:B------:R-:W-:Y:S02]  /*8040*/  SHF.L.U32 R127, R83, 0x10, RZ ;  /* 0x00000010537f7819 */ /* 0x000fe400000006ff */
[----:B------:R-:W-:Y:S02]  /*8050*/  PRMT R125, R84, 0x8880, RZ ;  /* 0x00008880547d7816 */ /* 0x000fe400000000ff */
[----:B------:R-:W-:Y:S01]  /*8060*/  SHF.R.S32.HI R79, RZ, 0x18, R83 ;  /* 0x00000018ff4f7819 */ /* 0x000fe20000011453 */
[C---:B------:R-:W-:Y:S01]  /*8070*/  IMAD R0, R70.reuse, R4, RZ ;  /* 0x0000000446007224 */ /* 0x040fe200078e02ff */
[----:B------:R-:W-:Y:S01]  /*8080*/  SHF.R.S32.HI R4, RZ, 0x18, R133 ;  /* 0x00000018ff047819 */ /* 0x000fe20000011485 */
[----:B------:R-:W-:Y:S01]  /*8090*/  IMAD R2, R70, R5, RZ ;  /* 0x0000000546027224 */ /* 0x000fe200078e02ff */
[----:B------:R-:W-:Y:S01]  /*80a0*/  SHF.L.U32 R124, R84, 0x10, RZ ;  /* 0x00000010547c7819 */ /* 0x000fe200000006ff */
[C---:B------:R-:W-:Y:S01]  /*80b0*/  IMAD R3, R70.reuse, R6, RZ ;  /* 0x0000000646037224 */ /* 0x040fe200078e02ff */
[----:B------:R-:W-:Y:S01]  /*80c0*/  PRMT R122, R85, 0x8880, RZ ;  /* 0x00008880557a7816 */ /* 0x000fe200000000ff */
[-C--:B------:R-:W-:Y:S01]  /*80d0*/  IMAD R0, R73, R72.reuse, R0 ;  /* 0x0000004849007224 */ /* 0x080fe200078e0200 */
[----:B------:R-:W-:Y:S01]  /*80e0*/  SHF.L.U32 R121, R85, 0x10, RZ ;  /* 0x0000001055797819 */ /* 0x000fe200000006ff */
[----:B------:R-:W-:Y:S01]  /*80f0*/  IMAD R7, R70, R7, RZ ;  /* 0x0000000746077224 */ /* 0x000fe200078e02ff */
[C---:B------:R-:W-:Y:S01]  /*8100*/  PRMT R119, R86.reuse, 0x8880, RZ ;  /* 0x0000888056777816 */ /* 0x040fe200000000ff */
[-C--:B------:R-:W-:Y:S01]  /*8110*/  IMAD R2, R75, R72.reuse, R2 ;  /* 0x000000484b027224 */ /* 0x080fe200078e0202 */
[----:B------:R-:W-:Y:S01]  /*8120*/  SHF.L.U32 R118, R86, 0x10, RZ ;  /* 0x0000001056767819 */ /* 0x000fe200000006ff */
[-C--:B------:R-:W-:Y:S01]  /*8130*/  IMAD R3, R74, R72.reuse, R3 ;  /* 0x000000484a037224 */ /* 0x080fe200078e0203 */
[----:B------:R-:W-:Y:S01]  /*8140*/  PRMT R116, R87, 0x8880, RZ ;  /* 0x0000888057747816 */ /* 0x000fe200000000ff */
[----:B------:R-:W-:Y:S01]  /*8150*/  IMAD R7, R76, R72, R7 ;  /* 0x000000484c077224 */ /* 0x000fe200078e0207 */
[----:B------:R-:W-:Y:S01]  /*8160*/  PRMT R113, R92, 0x8880, RZ ;  /* 0x000088805c717816 */ /* 0x000fe200000000ff */
[----:B------:R-:W-:Y:S01]  /*8170*/  IMAD R8, R70, R8, RZ ;  /* 0x0000000846087224 */ /* 0x000fe200078e02ff */
[----:B------:R-:W-:Y:S01]  /*8180*/  SHF.L.U32 R112, R92, 0x10, RZ ;  /* 0x000000105c707819 */ /* 0x000fe200000006ff */
[C---:B------:R-:W-:Y:S01]  /*8190*/  IMAD R9, R70.reuse, R9, RZ ;  /* 0x0000000946097224 */ /* 0x040fe200078e02ff */
[----:B------:R-:W-:Y:S01]  /*81a0*/  I2IP.S8.S32.SAT R159, R7, R3, RZ ;  /* 0x00000003079f7239 */ /* 0x000fe200000014ff */
[C---:B------:R-:W-:Y:S01]  /*81b0*/  IMAD R10, R70.reuse, R10, RZ ;  /* 0x0000000a460a7224 */ /* 0x040fe200078e02ff */
[----:B------:R-:W-:Y:S01]  /*81c0*/  MOV R3, R134 ;  /* 0x0000008600037202 */ /* 0x000fe20000000f00 */
[C---:B------:R-:W-:Y:S01]  /*81d0*/  IMAD R7, R70.reuse, R20, RZ ;  /* 0x0000001446077224 */ /* 0x040fe200078e02ff */
[----:B------:R-:W-:Y:S01]  /*81e0*/  PRMT R110, R93, 0x8880, RZ ;  /* 0x000088805d6e7816 */ /* 0x000fe200000000ff */
[----:B------:R-:W-:Y:S01]  /*81f0*/  IMAD R11, R70, R11, RZ ;  /* 0x0000000b460b7224 */ /* 0x000fe200078e02ff */
[----:B------:R-:W-:Y:S01]  /*8200*/  SHF.R.S32.HI R89, RZ, 0x18, R92 ;  /* 0x00000018ff597819 */ /* 0x000fe2000001145c */
[-C--:B------:R-:W-:Y:S01]  /*8210*/  IMAD R8, R3, R72.reuse, R8 ;  /* 0x0000004803087224 */ /* 0x080fe200078e0208 */
[----:B------:R-:W-:Y:S01]  /*8220*/  MOV R3, R131 ;  /* 0x0000008300037202 */ /* 0x000fe20000000f00 */
[----:B------:R-:W-:Y:S01]  /*8230*/  IMAD R9, R4, R72, R9 ;  /* 0x0000004804097224 */ /* 0x000fe200078e0209 */
[----:B------:R-:W-:Y:S01]  /*8240*/  SHF.R.S32.HI R4, RZ, 0x18, R130 ;  /* 0x00000018ff047819 */ /* 0x000fe20000011482 */
[C---:B------:R-:W-:Y:S01]  /*8250*/  IMAD R20, R70.reuse, R25, RZ ;  /* 0x0000001946147224 */ /* 0x040fe200078e02ff */
[----:B------:R-:W-:Y:S01]  /*8260*/  SHF.L.U32 R109, R93, 0x10, RZ ;  /* 0x000000105d6d7819 */ /* 0x000fe200000006ff */
[----:B------:R-:W-:Y:S01]  /*8270*/  IMAD R25, R70, R30, RZ ;  /* 0x0000001e46197224 */ /* 0x000fe200078e02ff */
[----:B------:R-:W-:Y:S01]  /*8280*/  PRMT R107, R94, 0x8880, RZ ;  /* 0x000088805e6b7816 */ /* 0x000fe200000000ff */
[C---:B------:R-:W-:Y:S01]  /*8290*/  IMAD R12, R70.reuse, R12, RZ ;  /* 0x0000000c460c7224 */ /* 0x040fe200078e02ff */
[----:B------:R-:W-:Y:S01]  /*82a0*/  SHF.R.S32.HI R91, RZ, 0x18, R93 ;  /* 0x00000018ff5b7819 */ /* 0x000fe2000001145d */
[----:B------:R-:W-:Y:S01]  /*82b0*/  IMAD R6, R70, R19, RZ ;  /* 0x0000001346067224 */ /* 0x000fe200078e02ff */
[----:B------:R-:W-:Y:S01]  /*82c0*/  SHF.L.U32 R105, R94, 0x10, RZ ;  /* 0x000000105e697819 */ /* 0x000fe200000006ff */
[C---:B------:R-:W-:Y:S01]  /*82d0*/  IMAD R30, R70.reuse, R35, RZ ;  /* 0x00000023461e7224 */ /* 0x040fe200078e02ff */
[C---:B------:R-:W-:Y:S01]  /*82e0*/  PRMT R101, R95.reuse, 0x8880, RZ ;  /* 0x000088805f657816 */ /* 0x040fe200000000ff */
[C---:B------:R-:W-:Y:S01]  /*82f0*/  IMAD R19, R70.reuse, R24, RZ ;  /* 0x0000001846137224 */ /* 0x040fe200078e02ff */
[----:B------:R-:W-:Y:S01]  /*8300*/  SHF.R.S32.HI R93, RZ, 0x18, R94 ;  /* 0x00000018ff5d7819 */ /* 0x000fe2000001145e */
[C---:B------:R-:W-:Y:S01]  /*8310*/  IMAD R35, R70.reuse, R40, RZ ;  /* 0x0000002846237224 */ /* 0x040fe200078e02ff */
[----:B------:R-:W-:Y:S01]  /*8320*/  SHF.L.U32 R100, R95, 0x10, RZ ;  /* 0x000000105f647819 */ /* 0x000fe200000006ff */
[----:B------:R-:W-:Y:S01]  /*8330*/  IMAD R13, R70, R13, RZ ;  /* 0x0000000d460d7224 */ /* 0x000fe200078e02ff */
[----:B------:R-:W-:Y:S01]  /*8340*/  PRMT R106, R96, 0x8880, RZ ;  /* 0x00008880606a7816 */ /* 0x000fe200000000ff */
[C---:B------:R-:W-:Y:S01]  /*8350*/  IMAD R24, R70.reuse, R29, RZ ;  /* 0x0000001d46187224 */ /* 0x040fe200078e02ff */
[----:B------:R-:W-:Y:S01]  /*8360*/  SHF.R.S32.HI R73, RZ, 0x18, R96 ;  /* 0x00000018ff497819 */ /* 0x000fe20000011460 */
[C---:B------:R-:W-:Y:S01]  /*8370*/  IMAD R40, R70.reuse, R45, RZ ;  /* 0x0000002d46287224 */ /* 0x040fe200078e02ff */
[----:B------:R-:W-:Y:S01]  /*8380*/  SHF.L.U32 R90, R97, 0x10, RZ ;  /* 0x00000010615a7819 */ /* 0x000fe200000006ff */
[C---:B------:R-:W-:Y:S01]  /*8390*/  IMAD R29, R70.reuse, R34, RZ ;  /* 0x00000022461d7224 */ /* 0x040fe200078e02ff */
[----:B------:R-:W-:Y:S01]  /*83a0*/  SHF.R.S32.HI R75, RZ, 0x18, R97 ;  /* 0x00000018ff4b7819 */ /* 0x000fe20000011461 */
[C---:B------:R-:W-:Y:S01]  /*83b0*/  IMAD R45, R70.reuse, R50, RZ ;  /* 0x00000032462d7224 */ /* 0x040fe200078e02ff */
[C---:B------:R-:W-:Y:S01]  /*83c0*/  PRMT R80, R99.reuse, 0x8880, RZ ;  /* 0x0000888063507816 */ /* 0x040fe200000000ff */
[C---:B------:R-:W-:Y:S01]  /*83d0*/  IMAD R14, R70.reuse, R14, RZ ;  /* 0x0000000e460e7224 */ /* 0x040fe200078e02ff */
[----:B------:R-:W-:Y:S01]  /*83e0*/  SHF.L.U32 R76, R99, 0x10, RZ ;  /* 0x00000010634c7819 */ /* 0x000fe200000006ff */
[C---:B------:R-:W-:Y:S01]  /*83f0*/  IMAD R34, R70.reuse, R39, RZ ;  /* 0x0000002746227224 */ /* 0x040fe200078e02ff */
[----:B------:R-:W-:Y:S01]  /*8400*/  SHF.L.U32 R132, R81, 0x8, RZ ;  /* 0x0000000851847819 */ /* 0x000fe200000006ff */
[C---:B------:R-:W-:Y:S01]  /*8410*/  IMAD R50, R70.reuse, R55, RZ ;  /* 0x0000003746327224 */ /* 0x040fe200078e02ff */
[----:B------:R-:W-:Y:S01]  /*8420*/  SHF.R.S32.HI R81, RZ, 0x18, R84 ;  /* 0x00000018ff517819 */ /* 0x000fe20000011454 */
[C---:B------:R-:W-:Y:S01]  /*8430*/  IMAD R39, R70.reuse, R44, RZ ;  /* 0x0000002c46277224 */ /* 0x040fe200078e02ff */
[----:B------:R-:W-:Y:S01]  /*8440*/  SHF.R.S32.HI R5, RZ, 0x18, R132 ;  /* 0x00000018ff057819 */ /* 0x000fe20000011484 */
[----:B------:R-:W-:Y:S01]  /*8450*/  IMAD R55, R70, R60, RZ ;  /* 0x0000003c46377224 */ /* 0x000fe200078e02ff */
[----:B------:R-:W-:Y:S01]  /*8460*/  SHF.L.U32 R84, R98, 0x10, RZ ;  /* 0x0000001062547819 */ /* 0x000fe200000006ff */
[----:B------:R-:W-:Y:S01]  /*8470*/  IMAD R15, R70, R15, RZ ;  /* 0x0000000f460f7224 */ /* 0x000fe200078e02ff */
[----:B------:R-:W-:Y:S01]  /*8480*/  SHF.L.U32 R129, R82, 0x8, RZ ;  /* 0x0000000852817819 */ /* 0x000fe200000006ff */
[-C--:B------:R-:W-:Y:S01]  /*8490*/  IMAD R10, R5, R72.reuse, R10 ;  /* 0x00000048050a7224 */ /* 0x080fe200078e020a */
[----:B------:R-:W-:Y:S01]  /*84a0*/  SHF.L.U32 R126, R83, 0x8, RZ ;  /* 0x00000008537e7819 */ /* 0x000fe200000006ff */
[-C--:B------:R-:W-:Y:S01]  /*84b0*/  IMAD R11, R77, R72.reuse, R11 ;  /* 0x000000484d0b7224 */ /* 0x080fe200078e020b */
[----:B------:R-:W-:Y:S01]  /*84c0*/  SHF.R.S32.HI R5, RZ, 0x18, R129 ;  /* 0x00000018ff057819 */ /* 0x000fe20000011481 */
[-C--:B------:R-:W-:Y:S01]  /*84d0*/  IMAD R12, R3, R72.reuse, R12 ;  /* 0x00000048030c7224 */ /* 0x080fe200078e020c */
[----:B------:R-:W-:Y:S01]  /*84e0*/  SHF.R.S32.HI R83, RZ, 0x18, R85 ;  /* 0x00000018ff537819 */ /* 0x000fe20000011455 */
[----:B------:R-:W-:Y:S01]  /*84f0*/  IMAD R13, R4, R72, R13 ;  /* 0x00000048040d7224 */ /* 0x000fe200078e020d */
[----:B------:R-:W-:Y:S01]  /*8500*/  SHF.L.U32 R120, R85, 0x8, RZ ;  /* 0x0000000855787819 */ /* 0x000fe200000006ff */
[C---:B------:R-:W-:Y:S01]  /*8510*/  IMAD R44, R70.reuse, R49, RZ ;  /* 0x00000031462c7224 */ /* 0x040fe200078e02ff */
[----:B------:R-:W-:Y:S01]  /*8520*/  SHF.R.S32.HI R85, RZ, 0x18, R86 ;  /* 0x00000018ff557819 */ /* 0x000fe20000011456 */
[C---:B------:R-:W-:Y:S01]  /*8530*/  IMAD R60, R70.reuse, R65, RZ ;  /* 0x00000041463c7224 */ /* 0x040fe200078e02ff */
[----:B------:R-:W-:Y:S01]  /*8540*/  I2IP.S8.S32.SAT R65, R11, R10, RZ ;  /* 0x0000000a0b417239 */ /* 0x000fe200000014ff */
[C---:B------:R-:W-:Y:S01]  /*8550*/  IMAD R49, R70.reuse, R54, RZ ;  /* 0x0000003646317224 */ /* 0x040fe200078e02ff */
[----:B------:R-:W-:Y:S01]  /*8560*/  SHF.R.S32.HI R11, RZ, 0x18, R127 ;  /* 0x00000018ff0b7819 */ /* 0x000fe2000001147f */
[----:B------:R-:W-:Y:S01]  /*8570*/  IMAD R14, R5, R72, R14 ;  /* 0x00000048050e7224 */ /* 0x000fe200078e020e */
[----:B------:R-:W-:Y:S01]  /*8580*/  I2IP.S8.S32.SAT R65, R9, R8, R65 ;  /* 0x0000000809417239 */ /* 0x000fe20000001441 */
[C---:B------:R-:W-:Y:S01]  /*8590*/  IMAD R3, R70.reuse, R16, RZ ;  /* 0x0000001046037224 */ /* 0x040fe200078e02ff */
[----:B------:R-:W-:Y:S01]  /*85a0*/  SHF.R.S32.HI R9, RZ, 0x18, R124 ;  /* 0x00000018ff097819 */ /* 0x000fe2000001147c */
[----:B------:R-:W-:Y:S01]  /*85b0*/  IMAD R54, R70, R59, RZ ;  /* 0x0000003b46367224 */ /* 0x000fe200078e02ff */
[----:B------:R-:W-:Y:S01]  /*85c0*/  SHF.R.S32.HI R8, RZ, 0x18, R123 ;  /* 0x00000018ff087819 */ /* 0x000fe2000001147b */
[----:B------:R-:W-:Y:S01]  /*85d0*/  IMAD.MOV.U32 R10, RZ, RZ, R128 ;  /* 0x000000ffff0a7224 */ /* 0x000fe200078e0080 */
[----:B------:R-:W-:Y:S01]  /*85e0*/  SHF.L.U32 R117, R86, 0x8, RZ ;  /* 0x0000000856757819 */ /* 0x000fe200000006ff */
[----:B------:R-:W-:Y:S01]  /*85f0*/  IMAD R59, R70, R64, RZ ;  /* 0x00000040463b7224 */ /* 0x000fe200078e02ff */
[----:B------:R-:W-:Y:S01]  /*8600*/  I2IP.S8.S32.SAT R64, R2, R0, R159 ;  /* 0x0000000002407239 */ /* 0x000fe2000000149f */
[----:B------:R-:W-:Y:S01]  /*8610*/  IMAD R15, R78, R72, R15 ;  /* 0x000000484e0f7224 */ /* 0x000fe200078e020f */
[----:B------:R-:W-:Y:S01]  /*8620*/  MOV R2, R125 ;  /* 0x0000007d00027202 */ /* 0x000fe20000000f00 */
[C---:B------:R-:W-:Y:S01]  /*8630*/  IMAD R4, R70.reuse, R17, RZ ;  /* 0x0000001146047224 */ /* 0x040fe200078e02ff */
        /* <DEDUP_REMOVED lines=8> */
[----:B------:R-:W-:Y:S01]  /*86c0*/  MOV R0, R122 ;  /* 0x0000007a00007202 */ /* 0x000fe20000000f00 */
[----:B------:R-:W-:Y:S01]  /*86d0*/  IMAD R16, R70, R21, RZ ;  /* 0x0000001546107224 */ /* 0x000fe200078e02ff */
[----:B------:R-:W-:Y:S01]  /*86e0*/  SHF.R.S32.HI R87, RZ, 0x18, R87 ;  /* 0x00000018ff577819 */ /* 0x000fe20000011457 */
[----:B------:R-:W-:Y:S01]  /*86f0*/  IMAD R6, R79, R72, R6 ;  /* 0x000000484f067224 */ /* 0x000fe200078e0206 */
[----:B------:R-:W-:Y:S01]  /*8700*/  SHF.L.U32 R111, R92, 0x8, RZ ;  /* 0x000000085c6f7819 */ /* 0x000fe200000006ff */
[----:B------:R-:W-:Y:S01]  /*8710*/  IMAD R17, R70, R22, RZ ;  /* 0x0000001646117224 */ /* 0x000fe200078e02ff */
[----:B------:R-:W-:Y:S01]  /*8720*/  PRMT R92, R97, 0x8880, RZ ;  /* 0x00008880615c7816 */ /* 0x000fe200000000ff */
[-C--:B------:R-:W-:Y:S01]  /*8730*/  IMAD R7, R2, R72.reuse, R7 ;  /* 0x0000004802077224 */ /* 0x080fe200078e0207 */
[----:B------:R-:W-:Y:S01]  /*8740*/  I2IP.S8.S32.SAT R5, R6, R5, RZ ;  /* 0x0000000506057239 */ /* 0x000fe200000014ff */
[----:B------:R-:W-:Y:S01]  /*8750*/  IMAD R18, R70, R23, RZ ;  /* 0x0000001746127224 */ /* 0x000fe200078e02ff */
[----:B------:R-:W-:Y:S01]  /*8760*/  SHF.R.S32.HI R2, RZ, 0x18, R120 ;  /* 0x00000018ff027819 */ /* 0x000fe20000011478 */
[-C--:B------:R-:W-:Y:S01]  /*8770*/  IMAD R16, R9, R72.reuse, R16 ;  /* 0x0000004809107224 */ /* 0x080fe200078e0210 */
[----:B------:R-:W-:Y:S01]  /*8780*/  SHF.R.S32.HI R9, RZ, 0x18, R121 ;  /* 0x00000018ff097819 */ /* 0x000fe20000011479 */
[----:B------:R-:W-:Y:S01]  /*8790*/  IMAD R17, R8, R72, R17 ;  /* 0x0000004808117224 */ /* 0x000fe200078e0211 */
[----:B------:R-:W-:Y:S01]  /*87a0*/  SHF.L.U32 R102, R94, 0x8, RZ ;  /* 0x000000085e667819 */ /* 0x000fe200000006ff */
[C---:B------:R-:W-:Y:S01]  /*87b0*/  IMAD R22, R70.reuse, R27, RZ ;  /* 0x0000001b46167224 */ /* 0x040fe200078e02ff */
[----:B------:R-:W-:Y:S01]  /*87c0*/  SHF.L.U32 R94, R95, 0x8, RZ ;  /* 0x000000085f5e7819 */ /* 0x000fe200000006ff */
[----:B------:R-:W-:Y:S01]  /*87d0*/  IMAD R27, R70, R32, RZ ;  /* 0x00000020461b7224 */ /* 0x000fe200078e02ff */
[----:B------:R-:W-:Y:S01]  /*87e0*/  SHF.R.S32.HI R95, RZ, 0x18, R95 ;  /* 0x00000018ff5f7819 */ /* 0x000fe2000001145f */
[----:B------:R-:W-:Y:S01]  /*87f0*/  IMAD R18, R81, R72, R18 ;  /* 0x0000004851127224 */ /* 0x000fe200078e0212 */
[----:B------:R-:W-:Y:S01]  /*8800*/  SHF.L.U32 R103, R96, 0x8, RZ ;  /* 0x0000000860677819 */ /* 0x000fe200000006ff */
[C---:B------:R-:W-:Y:S01]  /*8810*/  IMAD R32, R70.reuse, R37, RZ ;  /* 0x0000002546207224 */ /* 0x040fe200078e02ff */
[----:B------:R-:W-:Y:S01]  /*8820*/  SHF.L.U32 R88, R97, 0x8, RZ ;  /* 0x0000000861587819 */ /* 0x000fe200000006ff */
[----:B------:R-:W-:Y:S01]  /*8830*/  IMAD R21, R70, R26, RZ ;  /* 0x0000001a46157224 */ /* 0x000fe200078e02ff */
[----:B------:R-:W-:Y:S01]  /*8840*/  I2IP.S8.S32.SAT R17, R18, R17, RZ ;  /* 0x0000001112117239 */ /* 0x000fe200000014ff */
[----:B------:R-:W-:Y:S01]  /*8850*/  IMAD R37, R70, R42, RZ ;  /* 0x0000002a46257224 */ /* 0x000fe200078e02ff */
[----:B------:R-:W-:Y:S01]  /*8860*/  SHF.R.S32.HI R97, RZ, 0x18, R98 ;  /* 0x00000018ff617819 */ /* 0x000fe20000011462 */
[----:B------:R-:W-:Y:S01]  /*8870*/  IMAD R19, R0, R72, R19 ;  /* 0x0000004800137224 */ /* 0x000fe200078e0213 */
[----:B------:R-:W-:Y:S01]  /*8880*/  I2IP.S8.S32.SAT R16, R16, R7, R17 ;  /* 0x0000000710107239 */ /* 0x000fe20000001411 */
[C---:B------:R-:W-:Y:S01]  /*8890*/  IMAD R42, R70.reuse, R47, RZ ;  /* 0x0000002f462a7224 */ /* 0x040fe200078e02ff */
[----:B------:R-:W-:Y:S01]  /*88a0*/  MOV R0, R119 ;  /* 0x0000007700007202 */ /* 0x000fe20000000f00 */
[C---:B------:R-:W-:Y:S01]  /*88b0*/  IMAD R47, R70.reuse, R52, RZ ;  /* 0x00000034462f7224 */ /* 0x040fe200078e02ff */
[----:B------:R-:W-:Y:S01]  /*88c0*/  SHF.L.U32 R74, R99, 0x8, RZ ;  /* 0x00000008634a7819 */ /* 0x000fe200000006ff */
[----:B------:R-:W-:Y:S01]  /*88d0*/  IMAD R20, R9, R72, R20 ;  /* 0x0000004809147224 */ /* 0x000fe200078e0214 */
[----:B------:R-:W-:Y:S01]  /*88e0*/  SHF.R.S32.HI R99, RZ, 0x18, R99 ;  /* 0x00000018ff637819 */ /* 0x000fe20000011463 */
[----:B------:R-:W-:Y:S01]  /*88f0*/  IMAD R52, R70, R57, RZ ;  /* 0x0000003946347224 */ /* 0x000fe200078e02ff */
[----:B------:R-:W-:Y:S01]  /*8900*/  IADD3 R68, PT, PT, R68, 0x1, RZ ;  /* 0x0000000144447810 */ /* 0x000fe20007ffe0ff */
[C---:B------:R-:W-:Y:S02]  /*8910*/  IMAD R23, R70.reuse, R28, RZ ;  /* 0x0000001c46177224 */ /* 0x040fe400078e02ff */
[----:B------:R-:W-:Y:S02]  /*8920*/  IMAD R57, R70, R62, RZ ;  /* 0x0000003e46397224 */ /* 0x000fe400078e02ff */
[----:B------:R-:W-:Y:S01]  /*8930*/  IMAD R21, R2, R72, R21 ;  /* 0x0000004802157224 */ /* 0x000fe200078e0215 */
[----:B------:R-:W-:Y:S01]  /*8940*/  MOV R2, R116 ;  /* 0x0000007400027202 */ /* 0x000fe20000000f00 */
[----:B------:R-:W-:Y:S01]  /*8950*/  IMAD R62, R70, R67, RZ ;  /* 0x00000043463e7224 */ /* 0x000fe200078e02ff */
[----:B------:R-:W-:Y:S01]  /*8960*/  I2IP.S8.S32.SAT R67, R4, R3, R5 ;  /* 0x0000000304437239 */ /* 0x000fe20000001405 */
[-C--:B------:R-:W-:Y:S01]  /*8970*/  IMAD R22, R83, R72.reuse, R22 ;  /* 0x0000004853167224 */ /* 0x080fe200078e0216 */
[----:B------:R-:W-:Y:S01]  /*8980*/  SHF.R.S32.HI R3, RZ, 0x18, R118 ;  /* 0x00000018ff037819 */ /* 0x000fe20000011476 */
[-C--:B------:R-:W-:Y:S01]  /*8990*/  IMAD R23, R0, R72.reuse, R23 ;  /* 0x0000004800177224 */ /* 0x080fe200078e0217 */
[----:B------:R-:W-:Y:S01]  /*89a0*/  SHF.R.S32.HI R0, RZ, 0x18, R117 ;  /* 0x00000018ff007819 */ /* 0x000fe20000011475 */
[----:B------:R-:W-:Y:S01]  /*89b0*/  IMAD R26, R70, R31, RZ ;  /* 0x0000001f461a7224 */ /* 0x000fe200078e02ff */
[----:B------:R-:W-:Y:S01]  /*89c0*/  I2IP.S8.S32.SAT R17, R22, R21, RZ ;  /* 0x0000001516117239 */ /* 0x000fe200000014ff */
[-C--:B------:R-:W-:Y:S01]  /*89d0*/  IMAD R24, R3, R72.reuse, R24 ;  /* 0x0000004803187224 */ /* 0x080fe200078e0218 */
[----:B------:R-:W-:Y:S01]  /*89e0*/  SHF.R.S32.HI R3, RZ, 0x18, R115 ;  /* 0x00000018ff037819 */ /* 0x000fe20000011473 */
[-C--:B------:R-:W-:Y:S01]  /*89f0*/  IMAD R25, R0, R72.reuse, R25 ;  /* 0x0000004800197224 */ /* 0x080fe200078e0219 */
[----:B------:R-:W-:Y:S01]  /*8a00*/  I2IP.S8.S32.SAT R17, R20, R19, R17 ;  /* 0x0000001314117239 */ /* 0x000fe20000001411 */
[----:B------:R-:W-:Y:S01]  /*8a10*/  IMAD R28, R70, R33, RZ ;  /* 0x00000021461c7224 */ /* 0x000fe200078e02ff */
[----:B------:R-:W-:Y:S01]  /*8a20*/  SHF.R.S32.HI R4, RZ, 0x18, R114 ;  /* 0x00000018ff047819 */ /* 0x000fe20000011472 */
[-C--:B------:R-:W-:Y:S02]  /*8a30*/  IMAD R26, R85, R72.reuse, R26 ;  /* 0x00000048551a7224 */ /* 0x080fe400078e021a */
[----:B------:R-:W-:Y:S01]  /*8a40*/  IMAD R27, R2, R72, R27 ;  /* 0x00000048021b7224 */ /* 0x000fe200078e021b */
[----:B------:R-:W-:Y:S01]  /*8a50*/  MOV R2, R110 ;  /* 0x0000006e00027202 */ /* 0x000fe20000000f00 */
[----:B------:R-:W-:Y:S01]  /*8a60*/  IMAD R28, R3, R72, R28 ;  /* 0x00000048031c7224 */ /* 0x000fe200078e021c */
[----:B------:R-:W-:Y:S01]  /*8a70*/  I2IP.S8.S32.SAT R18, R26, R25, RZ ;  /* 0x000000191a127239 */ /* 0x000fe200000014ff */
[----:B------:R-:W-:Y:S01]  /*8a80*/  IMAD R31, R70, R36, RZ ;  /* 0x00000024461f7224 */ /* 0x000fe200078e02ff */
[----:B------:R-:W-:Y:S01]  /*8a90*/  SHF.R.S32.HI R3, RZ, 0x18, R112 ;  /* 0x00000018ff037819 */ /* 0x000fe20000011470 */
[-C--:B------:R-:W-:Y:S01]  /*8aa0*/  IMAD R29, R4, R72.reuse, R29 ;  /* 0x00000048041d7224 */ /* 0x080fe200078e021d */
[----:B------:R-:W-:Y:S01]  /*8ab0*/  I2IP.S8.S32.SAT R18, R24, R23, R18 ;  /* 0x0000001718127239 */ /* 0x000fe20000001412 */
[----:B------:R-:W-:Y:S01]  /*8ac0*/  IMAD.MOV.U32 R0, RZ, RZ, R113 ;  /* 0x000000ffff007224 */ /* 0x000fe200078e0071 */
[----:B------:R-:W-:Y:S01]  /*8ad0*/  SHF.R.S32.HI R4, RZ, 0x18, R108 ;  /* 0x00000018ff047819 */ /* 0x000fe2000001146c */
[-C--:B------:R-:W-:Y:S02]  /*8ae0*/  IMAD R30, R87, R72.reuse, R30 ;  /* 0x00000048571e7224 */ /* 0x080fe400078e021e */
[----:B------:R-:W-:Y:S01]  /*8af0*/  IMAD R31, R0, R72, R31 ;  /* 0x00000048001f7224 */ /* 0x000fe200078e021f */
        /* <DEDUP_REMOVED lines=8> */
[----:B------:R-:W-:Y:S01]  /*8b80*/  MOV R0, R107 ;  /* 0x0000006b00007202 */ /* 0x000fe20000000f00 */
[-C--:B------:R-:W-:Y:S02]  /*8b90*/  IMAD R34, R89, R72.reuse, R34 ;  /* 0x0000004859227224 */ /* 0x080fe400078e0222 */
[-C--:B------:R-:W-:Y:S01]  /*8ba0*/  IMAD R35, R2, R72.reuse, R35 ;  /* 0x0000004802237224 */ /* 0x080fe200078e0223 */
[----:B------:R-:W-:Y:S01]  /*8bb0*/  MOV R2, R101 ;  /* 0x0000006500027202 */ /* 0x000fe20000000f00 */
[----:B------:R-:W-:Y:S01]  /*8bc0*/  IMAD R38, R70, R43, RZ ;  /* 0x0000002b46267224 */ /* 0x000fe200078e02ff */
[----:B------:R-:W-:Y:S01]  /*8bd0*/  I2IP.S8.S32.SAT R33, R34, R33, RZ ;  /* 0x0000002122217239 */ /* 0x000fe200000014ff */
[-C--:B------:R-:W-:Y:S01]  /*8be0*/  IMAD R36, R3, R72.reuse, R36 ;  /* 0x0000004803247224 */ /* 0x080fe200078e0224 */
[----:B------:R-:W-:Y:S01]  /*8bf0*/  SHF.R.S32.HI R3, RZ, 0x18, R105 ;  /* 0x00000018ff037819 */ /* 0x000fe20000011469 */
[-C--:B------:R-:W-:Y:S01]  /*8c00*/  IMAD R37, R4, R72.reuse, R37 ;  /* 0x0000004804257224 */ /* 0x080fe200078e0225 */
[----:B------:R-:W-:Y:S01]  /*8c10*/  I2IP.S8.S32.SAT R32, R32, R31, R33 ;  /* 0x0000001f20207239 */ /* 0x000fe20000001421 */
        /* <DEDUP_REMOVED lines=8> */
[----:B------:R-:W-:Y:S01]  /*8ca0*/  IMAD R43, R70, R48, RZ ;  /* 0x00000030462b7224 */ /* 0x000fe200078e02ff */
[----:B------:R-:W-:Y:S01]  /*8cb0*/  I2IP.S8.S32.SAT R33, R36, R35, R37 ;  /* 0x0000002324217239 */ /* 0x000fe20000001425 */
[----:B------:R-:W-:Y:S01]  /*8cc0*/  IMAD R41, R0, R72, R41 ;  /* 0x0000004800297224 */ /* 0x000fe200078e0229 */
[----:B------:R-:W-:Y:S01]  /*8cd0*/  MOV R0, R106 ;  /* 0x0000006a00007202 */ /* 0x000fe20000000f00 */
[-C--:B------:R-:W-:Y:S02]  /*8ce0*/  IMAD R42, R93, R72.reuse, R42 ;  /* 0x000000485d2a7224 */ /* 0x080fe400078e022a */
        /* <DEDUP_REMOVED lines=11> */
[-C--:B------:R-:W-:Y:S02]  /*8da0*/  IMAD R47, R0, R72.reuse, R47 ;  /* 0x00000048002f7224 */ /* 0x080fe400078e022f */
[----:B------:R-:W-:Y:S01]  /*8db0*/  IMAD R48, R3, R72, R48 ;  /* 0x0000004803307224 */ /* 0x000fe200078e0230 */
[----:B------:R-:W-:Y:S01]  /*8dc0*/  SHF.R.S32.HI R3, RZ, 0x18, R90 ;  /* 0x00000018ff037819 */ /* 0x000fe2000001145a */
[----:B------:R-:W-:Y:S01]  /*8dd0*/  IMAD R51, R70, R56, RZ ;  /* 0x0000003846337224 */ /* 0x000fe200078e02ff */
[----:B------:R-:W-:Y:S01]  /*8de0*/  I2IP.S8.S32.SAT R35, R46, R45, RZ ;  /* 0x0000002d2e237239 */ /* 0x000fe200000014ff */
[-C--:B------:R-:W-:Y:S01]  /*8df0*/  IMAD R49, R2, R72.reuse, R49 ;  /* 0x0000004802317224 */ /* 0x080fe200078e0231 */
[----:B------:R-:W-:Y:S01]  /*8e00*/  SHF.R.S32.HI R2, RZ, 0x18, R88 ;  /* 0x00000018ff027819 */ /* 0x000fe20000011458 */
[----:B------:R-:W-:Y:S01]  /*8e10*/  IMAD.MOV.U32 R0, RZ, RZ, R92 ;  /* 0x000000ffff007224 */ /* 0x000fe200078e005c */
[----:B------:R-:W-:Y:S01]  /*8e20*/  I2IP.S8.S32.SAT R35, R44, R43, R35 ;  /* 0x0000002b2c237239 */ /* 0x000fe20000001423 */
[-C--:B------:R-:W-:Y:S02]  /*8e30*/  IMAD R50, R73, R72.reuse, R50 ;  /* 0x0000004849327224 */ /* 0x080fe400078e0232 */
[----:B------:R-:W-:Y:S01]  /*8e40*/  IMAD R51, R0, R72, R51 ;  /* 0x0000004800337224 */ /* 0x000fe200078e0233 */
[----:B------:R-:W-:Y:S01]  /*8e50*/  MOV R0, R86 ;  /* 0x0000005600007202 */ /* 0x000fe20000000f00 */
[----:B------:R-:W-:Y:S01]  /*8e60*/  IMAD R53, R70, R58, RZ ;  /* 0x0000003a46357224 */ /* 0x000fe200078e02ff */
[----:B------:R-:W-:Y:S01]  /*8e70*/  I2IP.S8.S32.SAT R49, R50, R49, RZ ;  /* 0x0000003132317239 */ /* 0x000fe200000014ff */
[-C--:B------:R-:W-:Y:S01]  /*8e80*/  IMAD R52, R3, R72.reuse, R52 ;  /* 0x0000004803347224 */ /* 0x080fe200078e0234 */
[----:B------:R-:W-:Y:S01]  /*8e90*/  SHF.R.S32.HI R3, RZ, 0x18, R84 ;  /* 0x00000018ff037819 */ /* 0x000fe20000011454 */
[----:B------:R-:W-:Y:S01]  /*8ea0*/  IMAD R53, R2, R72, R53 ;  /* 0x0000004802357224 */ /* 0x000fe200078e0235 */
[----:B------:R-:W-:Y:S01]  /*8eb0*/  MOV R2, R80 ;  /* 0x0000005000027202 */ /* 0x000fe20000000f00 */
[----:B------:R-:W-:Y:S01]  /*8ec0*/  IMAD.SHL.U32 R82, R98, 0x100, RZ ;  /* 0x0000010062527824 */ /* 0x000fe200078e00ff */
[----:B------:R-:W-:Y:S01]  /*8ed0*/  I2IP.S8.S32.SAT R48, R48, R47, R49 ;  /* 0x0000002f30307239 */ /* 0x000fe20000001431 */
[----:B------:R-:W-:Y:S02]  /*8ee0*/  IMAD R54, R75, R72, R54 ;  /* 0x000000484b367224 */ /* 0x000fe400078e0236 */
[C---:B------:R-:W-:Y:S02]  /*8ef0*/  IMAD R56, R70.reuse, R61, RZ ;  /* 0x0000003d46387224 */ /* 0x040fe400078e02ff */
[----:B------:R-:W-:Y:S01]  /*8f00*/  IMAD R61, R70, R66, RZ ;  /* 0x00000042463d7224 */ /* 0x000fe200078e02ff */
[----:B------:R-:W-:Y:S01]  /*8f10*/  I2IP.S8.S32.SAT R66, R13, R12, R14 ;  /* 0x0000000c0d427239 */ /* 0x000fe2000000140e */
[-C--:B------:R-:W-:Y:S01]  /*8f20*/  IMAD R55, R0, R72.reuse, R55 ;  /* 0x0000004800377224 */ /* 0x080fe200078e0237 */
[----:B------:R-:W-:Y:S01]  /*8f30*/  SHF.R.S32.HI R0, RZ, 0x18, R82 ;  /* 0x00000018ff007819 */ /* 0x000fe20000011452 */
[-C--:B------:R-:W-:Y:S01]  /*8f40*/  IMAD R56, R3, R72.reuse, R56 ;  /* 0x0000004803387224 */ /* 0x080fe200078e0238 */
[----:B------:R-:W-:Y:S01]  /*8f50*/  I2IP.S8.S32.SAT R49, R54, R53, RZ ;  /* 0x0000003536317239 */ /* 0x000fe200000014ff */
[----:B------:R1:W-:Y:S01]  /*8f60*/  STS.128 [R135+UR44+0x6200], R64 ;  /* 0x0062004087007988 */ /* 0x0003e20008000c2c */
[----:B------:R-:W-:Y:S01]  /*8f70*/  IMAD R58, R70, R63, RZ ;  /* 0x0000003f463a7224 */ /* 0x000fe200078e02ff */
[----:B------:R-:W-:Y:S01]  /*8f80*/  SHF.R.S32.HI R3, RZ, 0x18, R76 ;  /* 0x00000018ff037819 */ /* 0x000fe2000001144c */
[-C--:B------:R-:W-:Y:S01]  /*8f90*/  IMAD R57, R0, R72.reuse, R57 ;  /* 0x0000004800397224 */ /* 0x080fe200078e0239 */
[----:B------:R-:W-:Y:S01]  /*8fa0*/  I2IP.S8.S32.SAT R49, R52, R51, R49 ;  /* 0x0000003334317239 */ /* 0x000fe20000001431 */
[-C--:B------:R-:W-:Y:S02]  /*8fb0*/  IMAD R58, R97, R72.reuse, R58 ;  /* 0x00000048613a7224 */ /* 0x080fe400078e023a */
[-C--:B------:R-:W-:Y:S01]  /*8fc0*/  IMAD R59, R2, R72.reuse, R59 ;  /* 0x00000048023b7224 */ /* 0x080fe200078e023b */
[----:B------:R1:W-:Y:S01]  /*8fd0*/  STS.128 [R157+0x6200], R16 ;  /* 0x006200109d007388 */ /* 0x0003e20000000c00 */
[-C--:B------:R-:W-:Y:S01]  /*8fe0*/  IMAD R60, R3, R72.reuse, R60 ;  /* 0x00000048033c7224 */ /* 0x080fe200078e023c */
[----:B------:R-:W-:Y:S01]  /*8ff0*/  I2IP.S8.S32.SAT R50, R58, R57, RZ ;  /* 0x000000393a327239 */ /* 0x000fe200000014ff */
[-C--:B------:R-:W-:Y:S02]  /*9000*/  IMAD R61, R4, R72.reuse, R61 ;  /* 0x00000048043d7224 */ /* 0x080fe400078e023d */
[----:B------:R-:W-:Y:S01]  /*9010*/  IMAD R62, R99, R72, R62 ;  /* 0x00000048633e7224 */ /* 0x000fe200078e023e */
[----:B------:R-:W-:Y:S02]  /*9020*/  I2IP.S8.S32.SAT R50, R56, R55, R50 ;  /* 0x0000003738327239 */ /* 0x000fe40000001432 */
[----:B------:R1:W-:Y:S02]  /*9030*/  STS.128 [R156+0x6200], R32 ;  /* 0x006200209c007388 */ /* 0x0003e40000000c00 */
        /* <DEDUP_REMOVED lines=12> */
[----:B------:R-:W-:Y:S02]  /*9100*/  UIADD3 UR9, UPT, UPT, UR49, 0x40, URZ ;  /* 0x0000004031097890 */ /* 0x000fe4000fffe0ff */
[----:B------:R-:W-:Y:S01]  /*9110*/  UIADD3 UR8, UPT, UPT, UR44, 0x6200, URZ ;  /* 0x000062002c087890 */ /* 0x000fe2000fffe0ff */
[----:B------:R-:W-:Y:S01]  /*9120*/  UMOV UR10, UR50 ;  /* 0x00000032000a7c82 */ /* 0x000fe20008000000 */
[----:B------:R-:W-:Y:S01]  /*9130*/  UMOV UR11, UR36 ;  /* 0x00000024000b7c82 */ /* 0x000fe20008000000 */
[----:B--2---:R-:W-:Y:S04]  /*9140*/  UIADD3 UR4, UP0, UPT, UR6, 0x680, URZ ;  /* 0x0000068006047890 */ /* 0x004fe8000ff1e0ff */
[----:B------:R-:W-:Y:S09]  /*9150*/  UIADD3.X UR5, UPT, UPT, URZ, UR7, URZ, UP0, !UPT ;  /* 0x00000007ff057290 */ /* 0x000ff200087fe4ff */
[----:B------:R2:W-:Y:S01]  /*9160*/  UTMASTG.3D [UR8], [UR4] ;  /* 0x00000008040073b5 */ /* 0x0005e20008010000 */
[----:B------:R0:W-:Y:S01]  /*9170*/  UTMACMDFLUSH ;  /* 0x00000000000079b7 */ /* 0x0001e20000000000 */
[----:B--2---:R-:W-:Y:S04]  /*9180*/  DEPBAR.LE SB0, 0x1 ;  /* 0x000080400000791a */ /* 0x004fe80000000000 */
.L_x_125:
[----:B------:R-:W-:Y:S05]  /*9190*/  BSYNC.RECONVERGENT B0 ;  /* 0x0000000000007941 */ /* 0x000fea0003800200 */
.L_x_124:
[----:B------:R-:W-:Y:S01]  /*91a0*/  R2UR UR4, R142 ;  /* 0x000000008e0472ca */ /* 0x000fe200000e0000 */
[----:B------:R-:W-:Y:S01]  /*91b0*/  BAR.SYNC.DEFER_BLOCKING 0x1, 0x80 ;  /* 0x0042000000007b1d */ /* 0x000fe20000010000 */
[----:B------:R-:W-:Y:S01]  /*91c0*/  ISETP.NE.AND P0, PT, R145, 0x2, PT ;  /* 0x000000029100780c */ /* 0x000fe20003f05270 */
[----:B------:R-:W-:Y:S01]  /*91d0*/  UISETP.NE.AND UP0, UPT, UR45, URZ, UPT ;  /* 0x000000ff2d00728c */ /* 0x000fe2000bf05270 */
[C---:B------:R-:W-:Y:S01]  /*91e0*/  ISETP.NE.AND P1, PT, R68.reuse, 0x4, PT ;  /* 0x000000044400780c */ /* 0x040fe20003f25270 */
[----:B------:R-:W-:Y:S01]  /*91f0*/  UIADD3 UR20, UPT, UPT, UR37, UR63, URZ ;  /* 0x0000003f25147290 */ /* 0x000fe2000fffe0ff */
[----:B------:R-:W-:Y:S02]  /*9200*/  SEL R2, RZ, 0x1, P0 ;  /* 0x00000001ff027807 */ /* 0x000fe40000000000 */
[----:B------:R-:W-:Y:S02]  /*9210*/  SEL R0, RZ, 0x1, P1 ;  /* 0x00000001ff007807 */ /* 0x000fe40000800000 */
[----:B------:R-:W-:Y:S02]  /*9220*/  LOP3.LUT R147, R147, R2, RZ, 0x3c, !PT ;  /* 0x0000000293937212 */ /* 0x000fe400078e3cff */
[----:B------:R-:W-:Y:S01]  /*9230*/  LOP3.LUT R149, R149, R0, RZ, 0x3c, !PT ;  /* 0x0000000095957212 */ /* 0x000fe200078e3cff */
[----:B------:R-:W-:Y:S01]  /*9240*/  UIADD3 UR16, UPT, UPT, UR38, UR4, URZ ;  /* 0x0000000426107290 */ /* 0x000fe2000fffe0ff */
[----:B------:R-:W-:Y:S02]  /*9250*/  SEL R145, R145, RZ, P0 ;  /* 0x000000ff91917207 */ /* 0x000fe40000000000 */
[----:B------:R-:W-:Y:S01]  /*9260*/  SEL R68, R68, RZ, P1 ;  /* 0x000000ff44447207 */ /* 0x000fe20000800000 */
[----:B------:R-:W-:Y:S01]  /*9270*/  UMOV UR36, UR59 ;  /* 0x0000003b00247c82 */ /* 0x000fe20008000000 */
[----:B------:R-:W-:Y:S07]  /*9280*/  BRA.U UP0, `(.L_x_126) ;  /* 0xffffffc500287547 */ /* 0x000fee000b83ffff */
[----:B------:R-:W-:Y:S05]  /*9290*/  EXIT ;  /* 0x000000000000794d */ /* 0x000fea0003800000 */
.L_x_24:
[----:B--2---:R2:W3:Y:S02]  /*92a0*/  SYNCS.PHASECHK.TRANS64.TRYWAIT P0, [R3+URZ+0x120], R2 ;  /* 0x00012002030075a7 */ /* 0x0044e400080011ff */
[----:B---3--:R-:W-:Y:S05]  /*92b0*/  @!P0 NANOSLEEP.SYNCS 0x989680 ;  /* 0x009896800000895d */ /* 0x008fea0003900000 */
[----:B------:R-:W3:Y:S02]  /*92c0*/  @!P0 SYNCS.PHASECHK.TRANS64 P0, [R3+URZ+0x120], R2 ;  /* 0x00012002030085a7 */ /* 0x000ee400080010ff */
[----:B---3--:R-:W-:Y:S05]  /*92d0*/  @!P0 BRA `(.L_x_24) ;  /* 0xfffffffc00f08947 */ /* 0x008fea000383ffff */
[----:B------:R-:W-:Y:S05]  /*92e0*/  BRA `(.L_x_127) ;  /* 0xffffff8400e87947 */ /* 0x000fea000383ffff */
.L_x_27:
[----:B-1----:R-:W-:-:S07]  /*92f0*/  MOV R0, UR33 ;  /* 0x0000002100007c02 */ /* 0x002fce0008000f00 */
.L_x_128:
[----:B-1----:R1:W2:Y:S02]  /*9300*/  SYNCS.PHASECHK.TRANS64.TRYWAIT P0, [R0+URZ+0x40], R3 ;  /* 0x00004003000075a7 */ /* 0x0022a400080011ff */
[----:B--2---:R-:W-:Y:S05]  /*9310*/  @!P0 NANOSLEEP.SYNCS 0x989680 ;  /* 0x009896800000895d */ /* 0x004fea0003900000 */
[----:B------:R-:W2:Y:S02]  /*9320*/  @!P0 SYNCS.PHASECHK.TRANS64 P0, [R0+URZ+0x40], R3 ;  /* 0x00004003000085a7 */ /* 0x000ea400080010ff */
[----:B--2---:R-:W-:Y:S05]  /*9330*/  @!P0 BRA `(.L_x_128) ;  /* 0xfffffffc00f08947 */ /* 0x004fea000383ffff */
[----:B------:R-:W-:Y:S05]  /*9340*/  BRA `(.L_x_26) ;  /* 0xffffff8800407947 */ /* 0x000fea000383ffff */
.L_x_34:
[----:B-1----:R-:W-:-:S07]  /*9350*/  MOV R0, UR17 ;  /* 0x0000001100007c02 */ /* 0x002fce0008000f00 */
.L_x_129:
[----:B-1----:R1:W2:Y:S02]  /*9360*/  SYNCS.PHASECHK.TRANS64.TRYWAIT P0, [R0+URZ+0x40], R3 ;  /* 0x00004003000075a7 */ /* 0x0022a400080011ff */
[----:B--2---:R-:W-:Y:S05]  /*9370*/  @!P0 NANOSLEEP.SYNCS 0x989680 ;  /* 0x009896800000895d */ /* 0x004fea0003900000 */
[----:B------:R-:W2:Y:S02]  /*9380*/  @!P0 SYNCS.PHASECHK.TRANS64 P0, [R0+URZ+0x40], R3 ;  /* 0x00004003000085a7 */ /* 0x000ea400080010ff */
[----:B--2---:R-:W-:Y:S05]  /*9390*/  @!P0 BRA `(.L_x_129) ;  /* 0xfffffffc00f08947 */ /* 0x004fea000383ffff */
[----:B------:R-:W-:Y:S05]  /*93a0*/  BRA `(.L_x_33) ;  /* 0xffffff8c00007947 */ /* 0x000fea000383ffff */
.L_x_39:
[----:B-1----:R1:W2:Y:S02]  /*93b0*/  SYNCS.PHASECHK.TRANS64.TRYWAIT P0, [R3+URZ+0xb0], R0 ;  /* 0x0000b000030075a7 */ /* 0x0022a400080011ff */
[----:B--2---:R-:W-:Y:S05]  /*93c0*/  @!P0 NANOSLEEP.SYNCS 0x989680 ;  /* 0x009896800000895d */ /* 0x004fea0003900000 */
[----:B------:R-:W2:Y:S02]  /*93d0*/  @!P0 SYNCS.PHASECHK.TRANS64 P0, [R3+URZ+0xb0], R0 ;  /* 0x0000b000030085a7 */ /* 0x000ea400080010ff */
[----:B--2---:R-:W-:Y:S05]  /*93e0*/  @!P0 BRA `(.L_x_39) ;  /* 0xfffffffc00f08947 */ /* 0x004fea000383ffff */
[----:B------:R-:W-:Y:S05]  /*93f0*/  BRA `(.L_x_130) ;  /* 0xffffff8c00a87947 */ /* 0x000fea000383ffff */
.L_x_43:
[----:B-1----:R-:W-:-:S07]  /*9400*/  MOV R0, UR4 ;  /* 0x0000000400007c02 */ /* 0x002fce0008000f00 */
.L_x_131:
[----:B-1----:R1:W2:Y:S02]  /*9410*/  SYNCS.PHASECHK.TRANS64.TRYWAIT P0, [R0+URZ], R3 ;  /* 0x00000003000075a7 */ /* 0x0022a400080011ff */
[----:B--2---:R-:W-:Y:S05]  /*9420*/  @!P0 NANOSLEEP.SYNCS 0x989680 ;  /* 0x009896800000895d */ /* 0x004fea0003900000 */
[----:B------:R-:W2:Y:S02]  /*9430*/  @!P0 SYNCS.PHASECHK.TRANS64 P0, [R0+URZ], R3 ;  /* 0x00000003000085a7 */ /* 0x000ea400080010ff */
[----:B--2---:R-:W-:Y:S05]  /*9440*/  @!P0 BRA `(.L_x_131) ;  /* 0xfffffffc00f08947 */ /* 0x004fea000383ffff */
[----:B------:R-:W-:Y:S05]  /*9450*/  BRA `(.L_x_132) ;  /* 0xffffff9400507947 */ /* 0x000fea000383ffff */
.L_x_44:
[----:B------:R-:W-:-:S07]  /*9460*/  MOV R0, UR5 ;  /* 0x0000000500007c02 */ /* 0x000fce0008000f00 */
.L_x_133:
[----:B-1----:R1:W2:Y:S02]  /*9470*/  SYNCS.PHASECHK.TRANS64.TRYWAIT P0, [R0+URZ], R3 ;  /* 0x00000003000075a7 */ /* 0x0022a400080011ff */
[----:B--2---:R-:W-:Y:S05]  /*9480*/  @!P0 NANOSLEEP.SYNCS 0x989680 ;  /* 0x009896800000895d */ /* 0x004fea0003900000 */
[----:B------:R-:W2:Y:S02]  /*9490*/  @!P0 SYNCS.PHASECHK.TRANS64 P0, [R0+URZ], R3 ;  /* 0x00000003000085a7 */ /* 0x000ea400080010ff */
[----:B--2---:R-:W-:Y:S05]  /*94a0*/  @!P0 BRA `(.L_x_133) ;  /* 0xfffffffc00f08947 */ /* 0x004fea000383ffff */
[----:B------:R-:W-:Y:S05]  /*94b0*/  BRA `(.L_x_134) ;  /* 0xffffff94005c7947 */ /* 0x000fea000383ffff */
.L_x_45:
[----:B------:R-:W-:-:S07]  /*94c0*/  MOV R0, UR5 ;  /* 0x0000000500007c02 */ /* 0x000fce0008000f00 */
.L_x_135:
[----:B-1----:R1:W2:Y:S02]  /*94d0*/  SYNCS.PHASECHK.TRANS64.TRYWAIT P0, [R0+URZ], R3 ;  /* 0x00000003000075a7 */ /* 0x0022a400080011ff */
[----:B--2---:R-:W-:Y:S05]  /*94e0*/  @!P0 NANOSLEEP.SYNCS 0x989680 ;  /* 0x009896800000895d */ /* 0x004fea0003900000 */
[----:B------:R-:W2:Y:S02]  /*94f0*/  @!P0 SYNCS.PHASECHK.TRANS64 P0, [R0+URZ], R3 ;  /* 0x00000003000085a7 */ /* 0x000ea400080010ff */
[----:B--2---:R-:W-:Y:S05]  /*9500*/  @!P0 BRA `(.L_x_135) ;  /* 0xfffffffc00f08947 */ /* 0x004fea000383ffff */
[----:B------:R-:W-:Y:S05]  /*9510*/  BRA `(.L_x_136) ;  /* 0xffffff9400687947 */ /* 0x000fea000383ffff */
.L_x_46:
[----:B------:R-:W-:-:S07]  /*9520*/  MOV R0, UR5 ;  /* 0x0000000500007c02 */ /* 0x000fce0008000f00 */
.L_x_137:
[----:B-1----:R1:W2:Y:S02]  /*9530*/  SYNCS.PHASECHK.TRANS64.TRYWAIT P0, [R0+URZ], R3 ;  /* 0x00000003000075a7 */ /* 0x0022a400080011ff */
[----:B--2---:R-:W-:Y:S05]  /*9540*/  @!P0 NANOSLEEP.SYNCS 0x989680 ;  /* 0x009896800000895d */ /* 0x004fea0003900000 */
[----:B------:R-:W2:Y:S02]  /*9550*/  @!P0 SYNCS.PHASECHK.TRANS64 P0, [R0+URZ], R3 ;  /* 0x00000003000085a7 */ /* 0x000ea400080010ff */
[----:B--2---:R-:W-:Y:S05]  /*9560*/  @!P0 BRA `(.L_x_137) ;  /* 0xfffffffc00f08947 */ /* 0x004fea000383ffff */
[----:B------:R-:W-:Y:S05]  /*9570*/  BRA `(.L_x_138) ;  /* 0xffffff9400747947 */ /* 0x000fea000383ffff */
.L_x_47:
[----:B------:R-:W-:-:S07]  /*9580*/  MOV R0, UR5 ;  /* 0x0000000500007c02 */ /* 0x000fce0008000f00 */
.L_x_139:
[----:B-1----:R1:W2:Y:S02]  /*9590*/  SYNCS.PHASECHK.TRANS64.TRYWAIT P0, [R0+URZ], R3 ;  /* 0x00000003000075a7 */ /* 0x0022a400080011ff */
[----:B--2---:R-:W-:Y:S05]  /*95a0*/  @!P0 NANOSLEEP.SYNCS 0x989680 ;  /* 0x009896800000895d */ /* 0x004fea0003900000 */
[----:B------:R-:W2:Y:S02]  /*95b0*/  @!P0 SYNCS.PHASECHK.TRANS64 P0, [R0+URZ], R3 ;  /* 0x00000003000085a7 */ /* 0x000ea400080010ff */
[----:B--2---:R-:W-:Y:S05]  /*95c0*/  @!P0 BRA `(.L_x_139) ;  /* 0xfffffffc00f08947 */ /* 0x004fea000383ffff */
[----:B------:R-:W-:Y:S05]  /*95d0*/  BRA `(.L_x_140) ;  /* 0xffffff9400807947 */ /* 0x000fea000383ffff */
.L_x_48:
[----:B------:R-:W-:-:S07]  /*95e0*/  MOV R0, UR5 ;  /* 0x0000000500007c02 */ /* 0x000fce0008000f00 */
.L_x_141:
[----:B-1----:R1:W2:Y:S02]  /*95f0*/  SYNCS.PHASECHK.TRANS64.TRYWAIT P0, [R0+URZ], R3 ;  /* 0x00000003000075a7 */ /* 0x0022a400080011ff */
[----:B--2---:R-:W-:Y:S05]  /*9600*/  @!P0 NANOSLEEP.SYNCS 0x989680 ;  /* 0x009896800000895d */ /* 0x004fea0003900000 */
[----:B------:R-:W2:Y:S02]  /*9610*/  @!P0 SYNCS.PHASECHK.TRANS64 P0, [R0+URZ], R3 ;  /* 0x00000003000085a7 */ /* 0x000ea400080010ff */
[----:B--2---:R-:W-:Y:S05]  /*9620*/  @!P0 BRA `(.L_x_141) ;  /* 0xfffffffc00f08947 */ /* 0x004fea000383ffff */
[----:B------:R-:W-:Y:S05]  /*9630*/  BRA `(.L_x_142) ;  /* 0xffffff94008c7947 */ /* 0x000fea000383ffff */
.L_x_49:
[----:B------:R-:W-:-:S07]  /*9640*/  MOV R0, UR5 ;  /* 0x0000000500007c02 */ /* 0x000fce0008000f00 */
.L_x_143:
[----:B-1----:R1:W2:Y:S02]  /*9650*/  SYNCS.PHASECHK.TRANS64.TRYWAIT P0, [R0+URZ], R3 ;  /* 0x00000003000075a7 */ /* 0x0022a400080011ff */
[----:B--2---:R-:W-:Y:S05]  /*9660*/  @!P0 NANOSLEEP.SYNCS 0x989680 ;  /* 0x009896800000895d */ /* 0x004fea0003900000 */
[----:B------:R-:W2:Y:S02]  /*9670*/  @!P0 SYNCS.PHASECHK.TRANS64 P0, [R0+URZ], R3 ;  /* 0x00000003000085a7 */ /* 0x000ea400080010ff */
[----:B--2---:R-:W-:Y:S05]  /*9680*/  @!P0 BRA `(.L_x_143) ;  /* 0xfffffffc00f08947 */ /* 0x004fea000383ffff */
[----:B------:R-:W-:Y:S05]  /*9690*/  BRA `(.L_x_144) ;  /* 0xffffff9400987947 */ /* 0x000fea000383ffff */
.L_x_52:
[----:B-1----:R1:W2:Y:S02]  /*96a0*/  SYNCS.PHASECHK.TRANS64.TRYWAIT P0, [R2+URZ+0x110], R5 ;  /* 0x00011005020075a7 */ /* 0x0022a400080011ff */
[----:B--2---:R-:W-:Y:S05]  /*96b0*/  @!P0 NANOSLEEP.SYNCS 0x989680 ;  /* 0x009896800000895d */ /* 0x004fea0003900000 */
[----:B------:R-:W2:Y:S02]  /*96c0*/  @!P0 SYNCS.PHASECHK.TRANS64 P0, [R2+URZ+0x110], R5 ;  /* 0x00011005020085a7 */ /* 0x000ea400080010ff */
[----:B--2---:R-:W-:Y:S05]  /*96d0*/  @!P0 BRA `(.L_x_52) ;  /* 0xfffffffc00f08947 */ /* 0x004fea000383ffff */
[----:B------:R-:W-:Y:S05]  /*96e0*/  BRA `(.L_x_145) ;  /* 0xffffff9400f47947 */ /* 0x000fea000383ffff */
.L_x_53:
[----:B------:R-:W-:-:S07]  /*96f0*/  MOV R2, UR4 ;  /* 0x0000000400027c02 */ /* 0x000fce0008000f00 */
.L_x_146:
[----:B-1----:R1:W2:Y:S02]  /*9700*/  SYNCS.PHASECHK.TRANS64.TRYWAIT P0, [R2+URZ+0xc0], R5 ;  /* 0x0000c005020075a7 */ /* 0x0022a400080011ff */
[----:B--2---:R-:W-:Y:S05]  /*9710*/  @!P0 NANOSLEEP.SYNCS 0x989680 ;  /* 0x009896800000895d */ /* 0x004fea0003900000 */
[----:B------:R-:W2:Y:S02]  /*9720*/  @!P0 SYNCS.PHASECHK.TRANS64 P0, [R2+URZ+0xc0], R5 ;  /* 0x0000c005020085a7 */ /* 0x000ea400080010ff */
[----:B--2---:R-:W-:Y:S05]  /*9730*/  @!P0 BRA `(.L_x_146) ;  /* 0xfffffffc00f08947 */ /* 0x004fea000383ffff */
[----:B------:R-:W-:Y:S05]  /*9740*/  BRA `(.L_x_147) ;  /* 0xffffff9800047947 */ /* 0x000fea000383ffff */
.L_x_54:
[----:B-1----:R1:W2:Y:S02]  /*9750*/  SYNCS.PHASECHK.TRANS64.TRYWAIT P1, [R2+URZ+0xb0], R5 ;  /* 0x0000b005020075a7 */ /* 0x0022a400080211ff */
[----:B--2---:R-:W-:Y:S05]  /*9760*/  @!P1 NANOSLEEP.SYNCS 0x989680 ;  /* 0x009896800000995d */ /* 0x004fea0003900000 */
[----:B------:R-:W2:Y:S02]  /*9770*/  @!P1 SYNCS.PHASECHK.TRANS64 P1, [R2+URZ+0xb0], R5 ;  /* 0x0000b005020095a7 */ /* 0x000ea400080210ff */
[----:B--2---:R-:W-:Y:S05]  /*9780*/  @!P1 BRA `(.L_x_54) ;  /* 0xfffffffc00f09947 */ /* 0x004fea000383ffff */
[----:B------:R-:W-:Y:S05]  /*9790*/  BRA `(.L_x_148) ;  /* 0xffffff9800347947 */ /* 0x000fea000383ffff */
.L_x_57:
[----:B------:R-:W-:-:S07]  /*97a0*/  MOV R0, UR4 ;  /* 0x0000000400007c02 */ /* 0x000fce0008000f00 */
.L_x_149:
[----:B-1----:R1:W2:Y:S02]  /*97b0*/  SYNCS.PHASECHK.TRANS64.TRYWAIT P0, [R0+URZ+0xc0], R3 ;  /* 0x0000c003000075a7 */ /* 0x0022a400080011ff */
[----:B--2---:R-:W-:Y:S05]  /*97c0*/  @!P0 NANOSLEEP.SYNCS 0x989680 ;  /* 0x009896800000895d */ /* 0x004fea0003900000 */
[----:B------:R-:W2:Y:S02]  /*97d0*/  @!P0 SYNCS.PHASECHK.TRANS64 P0, [R0+URZ+0xc0], R3 ;  /* 0x0000c003000085a7 */ /* 0x000ea400080010ff */
[----:B--2---:R-:W-:Y:S05]  /*97e0*/  @!P0 BRA `(.L_x_149) ;  /* 0xfffffffc00f08947 */ /* 0x004fea000383ffff */
[----:B------:R-:W-:Y:S05]  /*97f0*/  BRA `(.L_x_56) ;  /* 0xffffff9800887947 */ /* 0x000fea000383ffff */
.L_x_66:
[----:B-1----:R-:W-:-:S04]  /*9800*/  MOV R0, UR5 ;  /* 0x0000000500007c02 */ /* 0x002fc80008000f00 */
[----:B------:R1:W2:Y:S03]  /*9810*/  SYNCS.PHASECHK.TRANS64.TRYWAIT P0, [R0+URZ+0x8], R7 ;  /* 0x00000807000075a7 */ /* 0x0002a600080011ff */
[----:B--2---:R-:W-:Y:S05]  /*9820*/  @!P0 NANOSLEEP.SYNCS 0x989680 ;  /* 0x009896800000895d */ /* 0x004fea0003900000 */
[----:B------:R-:W2:Y:S02]  /*9830*/  @!P0 SYNCS.PHASECHK.TRANS64 P0, [R0+URZ+0x8], R7 ;  /* 0x00000807000085a7 */ /* 0x000ea400080010ff */
[----:B--2---:R-:W-:Y:S05]  /*9840*/  @!P0 BRA `(.L_x_66) ;  /* 0xfffffffc00ec8947 */ /* 0x004fea000383ffff */
[----:B------:R-:W-:Y:S05]  /*9850*/  BRA `(.L_x_65) ;  /* 0xffffff9c003c7947 */ /* 0x000fea000383ffff */
.L_x_68:
[----:B------:R-:W-:Y:S01]  /*9860*/  BSSY B0, `(.L_x_150) ;  /* 0x0000006000007945 */ /* 0x000fe20003800000 */
[----:B------:R-:W-:-:S07]  /*9870*/  MOV R15, 0xffffffff ;  /* 0xffffffff000f7802 */ /* 0x000fce0000000f00 */
[----:B-1---5:R-:W-:Y:S05]  /*9880*/  WARPSYNC.COLLECTIVE R15, `(.L_x_151) ;  /* 0x000000000f0c7348 */ /* 0x022fea0003c00000 */
[----:B------:R-:W-:Y:S02]  /*9890*/  ELECT P6, UR79, PT ;  /* 0x00000000004f782f */ /* 0x000fe400038c0000 */
[----:B------:R-:W-:Y:S01]  /*98a0*/  MOV R14, UR79 ;  /* 0x0000004f000e7c02 */ /* 0x000fe20008000f00 */
[----:B-1---5:R-:W-:Y:S10]  /*98b0*/  ENDCOLLECTIVE ;  /* 0x000000000000791b */ /* 0x022ff40003800000 */
.L_x_151:
[----:B------:R-:W-:Y:S05]  /*98c0*/  BSYNC B0 ;  /* 0x0000000000007941 */ /* 0x000fea0003800000 */
.L_x_150:
[----:B------:R-:W-:Y:S01]  /*98d0*/  PLOP3.LUT P0, PT, P6, PT, PT, 0x80, 0x8 ;  /* 0x000000000008781c */ /* 0x000fe2000370f070 */
[----:B------:R-:W-:-:S12]  /*98e0*/  BRA `(.L_x_152) ;  /* 0xffffff9c00687947 */ /* 0x000fd8000383ffff */
.L_x_70:
[----:B-1----:R-:W-:-:S04]  /*98f0*/  MOV R0, UR5 ;  /* 0x0000000500007c02 */ /* 0x002fc80008000f00 */
[----:B------:R1:W2:Y:S03]  /*9900*/  SYNCS.PHASECHK.TRANS64.TRYWAIT P0, [R0+URZ+0x8], R5 ;  /* 0x00000805000075a7 */ /* 0x0002a600080011ff */
[----:B--2---:R-:W-:Y:S05]  /*9910*/  @!P0 NANOSLEEP.SYNCS 0x989680 ;  /* 0x009896800000895d */ /* 0x004fea0003900000 */
[----:B------:R-:W2:Y:S02]  /*9920*/  @!P0 SYNCS.PHASECHK.TRANS64 P0, [R0+URZ+0x8], R5 ;  /* 0x00000805000085a7 */ /* 0x000ea400080010ff */
[----:B--2---:R-:W-:Y:S05]  /*9930*/  @!P0 BRA `(.L_x_70) ;  /* 0xfffffffc00ec8947 */ /* 0x004fea000383ffff */
[----:B------:R-:W-:Y:S05]  /*9940*/  BRA `(.L_x_69) ;  /* 0xffffff9c006c7947 */ /* 0x000fea000383ffff */
.L_x_71:
[----:B-1----:R1:W2:Y:S02]  /*9950*/  SYNCS.PHASECHK.TRANS64.TRYWAIT P0, [R0+URZ+0xb0], R5 ;  /* 0x0000b005000075a7 */ /* 0x0022a400080011ff */
[----:B--2---:R-:W-:Y:S05]  /*9960*/  @!P0 NANOSLEEP.SYNCS 0x989680 ;  /* 0x009896800000895d */ /* 0x004fea0003900000 */
[----:B------:R-:W2:Y:S02]  /*9970*/  @!P0 SYNCS.PHASECHK.TRANS64 P0, [R0+URZ+0xb0], R5 ;  /* 0x0000b005000085a7 */ /* 0x000ea400080010ff */
[----:B--2---:R-:W-:Y:S05]  /*9980*/  @!P0 BRA `(.L_x_71) ;  /* 0xfffffffc00f08947 */ /* 0x004fea000383ffff */
[----:B------:R-:W-:Y:S05]  /*9990*/  BRA `(.L_x_153) ;  /* 0xffffffa000587947 */ /* 0x000fea000383ffff */
.L_x_73:
[----:B------:R-:W-:-:S07]  /*99a0*/  MOV R0, UR31 ;  /* 0x0000001f00007c02 */ /* 0x000fce0008000f00 */
.L_x_154:
[----:B-1----:R1:W2:Y:S02]  /*99b0*/  SYNCS.PHASECHK.TRANS64.TRYWAIT P0, [R0+URZ+0xf0], R5 ;  /* 0x0000f005000075a7 */ /* 0x0022a400080011ff */
[----:B--2---:R-:W-:Y:S05]  /*99c0*/  @!P0 NANOSLEEP.SYNCS 0x989680 ;  /* 0x009896800000895d */ /* 0x004fea0003900000 */
[----:B------:R-:W2:Y:S02]  /*99d0*/  @!P0 SYNCS.PHASECHK.TRANS64 P0, [R0+URZ+0xf0], R5 ;  /* 0x0000f005000085a7 */ /* 0x000ea400080010ff */
[----:B--2---:R-:W-:Y:S05]  /*99e0*/  @!P0 BRA `(.L_x_154) ;  /* 0xfffffffc00f08947 */ /* 0x004fea000383ffff */
[----:B------:R-:W-:Y:S05]  /*99f0*/  BRA `(.L_x_155) ;  /* 0xffffffa000a47947 */ /* 0x000fea000383ffff */
.L_x_76:
[----:B------:R-:W-:Y:S07]  /*9a00*/  MOV R0, UR5 ;  /* 0x0000000500007c02 */ /* 0x000fee0008000f00 */
.L_x_156:
[----:B-1----:R1:W2:Y:S02]  /*9a10*/  SYNCS.PHASECHK.TRANS64.TRYWAIT P0, [R0+URZ], R5 ;  /* 0x00000005000075a7 */ /* 0x0022a400080011ff */
[----:B--2---:R-:W-:Y:S05]  /*9a20*/  @!P0 NANOSLEEP.SYNCS 0x989680 ;  /* 0x009896800000895d */ /* 0x004fea0003900000 */
[----:B------:R-:W2:Y:S02]  /*9a30*/  @!P0 SYNCS.PHASECHK.TRANS64 P0, [R0+URZ], R5 ;  /* 0x00000005000085a7 */ /* 0x000ea400080010ff */
[----:B--2---:R-:W-:Y:S05]  /*9a40*/  @!P0 BRA `(.L_x_156) ;  /* 0xfffffffc00f08947 */ /* 0x004fea000383ffff */
[----:B------:R-:W-:Y:S05]  /*9a50*/  BRA `(.L_x_75) ;  /* 0xffffffa000b87947 */ /* 0x000fea000383ffff */
.L_x_80:
[----:B-1----:R-:W-:-:S07]  /*9a60*/  MOV R0, UR4 ;  /* 0x0000000400007c02 */ /* 0x002fce0008000f00 */
.L_x_157:
[----:B-1----:R1:W2:Y:S02]  /*9a70*/  SYNCS.PHASECHK.TRANS64.TRYWAIT P0, [R0+URZ], R3 ;  /* 0x00000003000075a7 */ /* 0x0022a400080011ff */
[----:B--2---:R-:W-:Y:S05]  /*9a80*/  @!P0 NANOSLEEP.SYNCS 0x989680 ;  /* 0x009896800000895d */ /* 0x004fea0003900000 */
[----:B------:R-:W2:Y:S02]  /*9a90*/  @!P0 SYNCS.PHASECHK.TRANS64 P0, [R0+URZ], R3 ;  /* 0x00000003000085a7 */ /* 0x000ea400080010ff */
[----:B--2---:R-:W-:Y:S05]  /*9aa0*/  @!P0 BRA `(.L_x_157) ;  /* 0xfffffffc00f08947 */ /* 0x004fea000383ffff */
[----:B------:R-:W-:Y:S05]  /*9ab0*/  BRA `(.L_x_158) ;  /* 0xffffffa400ac7947 */ /* 0x000fea000383ffff */
.L_x_81:
[----:B------:R-:W-:-:S07]  /*9ac0*/  MOV R0, UR5 ;  /* 0x0000000500007c02 */ /* 0x000fce0008000f00 */
.L_x_159:
[----:B-1----:R1:W2:Y:S02]  /*9ad0*/  SYNCS.PHASECHK.TRANS64.TRYWAIT P0, [R0+URZ], R3 ;  /* 0x00000003000075a7 */ /* 0x0022a400080011ff */
[----:B--2---:R-:W-:Y:S05]  /*9ae0*/  @!P0 NANOSLEEP.SYNCS 0x989680 ;  /* 0x009896800000895d */ /* 0x004fea0003900000 */
[----:B------:R-:W2:Y:S02]  /*9af0*/  @!P0 SYNCS.PHASECHK.TRANS64 P0, [R0+URZ], R3 ;  /* 0x00000003000085a7 */ /* 0x000ea400080010ff */
[----:B--2---:R-:W-:Y:S05]  /*9b00*/  @!P0 BRA `(.L_x_159) ;  /* 0xfffffffc00f08947 */ /* 0x004fea000383ffff */
[----:B------:R-:W-:Y:S05]  /*9b10*/  BRA `(.L_x_160) ;  /* 0xffffffa400b87947 */ /* 0x000fea000383ffff */
.L_x_82:
[----:B------:R-:W-:-:S07]  /*9b20*/  MOV R0, UR5 ;  /* 0x0000000500007c02 */ /* 0x000fce0008000f00 */
.L_x_161:
[----:B-1----:R1:W2:Y:S02]  /*9b30*/  SYNCS.PHASECHK.TRANS64.TRYWAIT P0, [R0+URZ], R3 ;  /* 0x00000003000075a7 */ /* 0x0022a400080011ff */
[----:B--2---:R-:W-:Y:S05]  /*9b40*/  @!P0 NANOSLEEP.SYNCS 0x989680 ;  /* 0x009896800000895d */ /* 0x004fea0003900000 */
[----:B------:R-:W2:Y:S02]  /*9b50*/  @!P0 SYNCS.PHASECHK.TRANS64 P0, [R0+URZ], R3 ;  /* 0x00000003000085a7 */ /* 0x000ea400080010ff */
[----:B--2---:R-:W-:Y:S05]  /*9b60*/  @!P0 BRA `(.L_x_161) ;  /* 0xfffffffc00f08947 */ /* 0x004fea000383ffff */
[----:B------:R-:W-:Y:S05]  /*9b70*/  BRA `(.L_x_162) ;  /* 0xffffffa400c47947 */ /* 0x000fea000383ffff */
.L_x_85:
[----:B------:R-:W-:-:S07]  /*9b80*/  MOV R0, UR26 ;  /* 0x0000001a00007c02 */ /* 0x000fce0008000f00 */
.L_x_163:
[----:B-1----:R1:W2:Y:S02]  /*9b90*/  SYNCS.PHASECHK.TRANS64.TRYWAIT P1, [R0+URZ+0x130], R3 ;  /* 0x00013003000075a7 */ /* 0x0022a400080211ff */
[----:B--2---:R-:W-:Y:S05]  /*9ba0*/  @!P1 NANOSLEEP.SYNCS 0x989680 ;  /* 0x009896800000995d */ /* 0x004fea0003900000 */
[----:B------:R-:W2:Y:S02]  /*9bb0*/  @!P1 SYNCS.PHASECHK.TRANS64 P1, [R0+URZ+0x130], R3 ;  /* 0x00013003000095a7 */ /* 0x000ea400080210ff */
[----:B--2---:R-:W-:Y:S05]  /*9bc0*/  @!P1 BRA `(.L_x_163) ;  /* 0xfffffffc00f09947 */ /* 0x004fea000383ffff */
[----:B------:R-:W-:Y:S05]  /*9bd0*/  BRA `(.L_x_164) ;  /* 0xffffffa800107947 */ /* 0x000fea000383ffff */
.L_x_90:
[----:B--2---:R2:W3:Y:S02]  /*9be0*/  SYNCS.PHASECHK.TRANS64.TRYWAIT P0, [R12+URZ+0xb0], R9 ;  /* 0x0000b0090c0075a7 */ /* 0x0044e400080011ff */
[----:B---3--:R-:W-:Y:S05]  /*9bf0*/  @!P0 NANOSLEEP.SYNCS 0x989680 ;  /* 0x009896800000895d */ /* 0x008fea0003900000 */
[----:B------:R-:W3:Y:S02]  /*9c00*/  @!P0 SYNCS.PHASECHK.TRANS64 P0, [R12+URZ+0xb0], R9 ;  /* 0x0000b0090c0085a7 */ /* 0x000ee400080010ff */
[----:B---3--:R-:W-:Y:S05]  /*9c10*/  @!P0 BRA `(.L_x_90) ;  /* 0xfffffffc00f08947 */ /* 0x008fea000383ffff */
[----:B------:R-:W-:Y:S05]  /*9c20*/  BRA `(.L_x_165) ;  /* 0xffffffac00307947 */ /* 0x000fea000383ffff */
.L_x_93:
[----:B------:R-:W-:Y:S07]  /*9c30*/  MOV R0, UR21 ;  /* 0x0000001500007c02 */ /* 0x000fee0008000f00 */
.L_x_166:
[----:B--2---:R2:W3:Y:S02]  /*9c40*/  SYNCS.PHASECHK.TRANS64.TRYWAIT P2, [R0+URZ+0xa8], R11 ;  /* 0x0000a80b000075a7 */ /* 0x0044e400080411ff */
[----:B---3--:R-:W-:Y:S05]  /*9c50*/  @!P2 NANOSLEEP.SYNCS 0x989680 ;  /* 0x009896800000a95d */ /* 0x008fea0003900000 */
[----:B------:R-:W3:Y:S02]  /*9c60*/  @!P2 SYNCS.PHASECHK.TRANS64 P2, [R0+URZ+0xa8], R11 ;  /* 0x0000a80b0000a5a7 */ /* 0x000ee400080410ff */
[----:B---3--:R-:W-:Y:S05]  /*9c70*/  @!P2 BRA `(.L_x_166) ;  /* 0xfffffffc00f0a947 */ /* 0x008fea000383ffff */
[----:B------:R-:W-:Y:S05]  /*9c80*/  BRA `(.L_x_92) ;  /* 0xffffffb000987947 */ /* 0x000fea000383ffff */
.L_x_96:
[----:B--2---:R-:W-:Y:S07]  /*9c90*/  MOV R0, UR21 ;  /* 0x0000001500007c02 */ /* 0x004fee0008000f00 */
.L_x_167:
[----:B--2---:R2:W3:Y:S02]  /*9ca0*/  SYNCS.PHASECHK.TRANS64.TRYWAIT P0, [R0+URZ+0x90], R9 ;  /* 0x00009009000075a7 */ /* 0x0044e400080011ff */
[----:B---3--:R-:W-:Y:S05]  /*9cb0*/  @!P0 NANOSLEEP.SYNCS 0x989680 ;  /* 0x009896800000895d */ /* 0x008fea0003900000 */
[----:B------:R-:W3:Y:S02]  /*9cc0*/  @!P0 SYNCS.PHASECHK.TRANS64 P0, [R0+URZ+0x90], R9 ;  /* 0x00009009000085a7 */ /* 0x000ee400080010ff */
[----:B---3--:R-:W-:Y:S05]  /*9cd0*/  @!P0 BRA `(.L_x_167) ;  /* 0xfffffffc00f08947 */ /* 0x008fea000383ffff */
[----:B------:R-:W-:Y:S05]  /*9ce0*/  BRA `(.L_x_168) ;  /* 0xffffffb000f47947 */ /* 0x000fea000383ffff */
.L_x_97:
[----:B------:R-:W-:Y:S07]  /*9cf0*/  MOV R0, UR21 ;  /* 0x0000001500007c02 */ /* 0x000fee0008000f00 */
.L_x_169:
[----:B--2---:R2:W3:Y:S02]  /*9d00*/  SYNCS.PHASECHK.TRANS64.TRYWAIT P0, [R0+URZ+0x98], R9 ;  /* 0x00009809000075a7 */ /* 0x0044e400080011ff */
[----:B---3--:R-:W-:Y:S05]  /*9d10*/  @!P0 NANOSLEEP.SYNCS 0x989680 ;  /* 0x009896800000895d */ /* 0x008fea0003900000 */
[----:B------:R-:W3:Y:S02]  /*9d20*/  @!P0 SYNCS.PHASECHK.TRANS64 P0, [R0+URZ+0x98], R9 ;  /* 0x00009809000085a7 */ /* 0x000ee400080010ff */
[----:B---3--:R-:W-:Y:S05]  /*9d30*/  @!P0 BRA `(.L_x_169) ;  /* 0xfffffffc00f08947 */ /* 0x008fea000383ffff */
[----:B------:R-:W-:Y:S05]  /*9d40*/  BRA `(.L_x_170) ;  /* 0xffffffb400307947 */ /* 0x000fea000383ffff */
.L_x_99:
[----:B------:R-:W-:-:S07]  /*9d50*/  MOV R0, UR21 ;  /* 0x0000001500007c02 */ /* 0x000fce0008000f00 */
.L_x_171:
[----:B---3--:R3:W4:Y:S02]  /*9d60*/  SYNCS.PHASECHK.TRANS64.TRYWAIT P0, [R0+URZ+0x90], R3 ;  /* 0x00009003000075a7 */ /* 0x00872400080011ff */
[----:B----4-:R-:W-:Y:S05]  /*9d70*/  @!P0 NANOSLEEP.SYNCS 0x989680 ;  /* 0x009896800000895d */ /* 0x010fea0003900000 */
[----:B------:R-:W4:Y:S02]  /*9d80*/  @!P0 SYNCS.PHASECHK.TRANS64 P0, [R0+URZ+0x90], R3 ;  /* 0x00009003000085a7 */ /* 0x000f2400080010ff */
[----:B----4-:R-:W-:Y:S05]  /*9d90*/  @!P0 BRA `(.L_x_171) ;  /* 0xfffffffc00f08947 */ /* 0x010fea000383ffff */
[----:B------:R-:W-:Y:S05]  /*9da0*/  BRA `(.L_x_172) ;  /* 0xffffffb400a47947 */ /* 0x000fea000383ffff */
.L_x_101:
[----:B-1----:R1:W2:Y:S02]  /*9db0*/  SYNCS.PHASECHK.TRANS64.TRYWAIT P0, [R3+URZ+0xb0], R0 ;  /* 0x0000b000030075a7 */ /* 0x0022a400080011ff */
[----:B--2---:R-:W-:Y:S05]  /*9dc0*/  @!P0 NANOSLEEP.SYNCS 0x989680 ;  /* 0x009896800000895d */ /* 0x004fea0003900000 */
[----:B------:R-:W2:Y:S02]  /*9dd0*/  @!P0 SYNCS.PHASECHK.TRANS64 P0, [R3+URZ+0xb0], R0 ;  /* 0x0000b000030085a7 */ /* 0x000ea400080010ff */
[----:B--2---:R-:W-:Y:S05]  /*9de0*/  @!P0 BRA `(.L_x_101) ;  /* 0xfffffffc00f08947 */ /* 0x004fea000383ffff */
[----:B------:R-:W-:Y:S05]  /*9df0*/  BRA `(.L_x_173) ;  /* 0xffffffb800607947 */ /* 0x000fea000383ffff */
.L_x_112:
[----:B-1----:R1:W2:Y:S02]  /*9e00*/  SYNCS.PHASECHK.TRANS64.TRYWAIT P1, [R3+URZ+0x80], R0 ;  /* 0x00008000030075a7 */ /* 0x0022a400080211ff */
[----:B--2---:R-:W-:Y:S05]  /*9e10*/  @!P1 NANOSLEEP.SYNCS 0x989680 ;  /* 0x009896800000995d */ /* 0x004fea0003900000 */
[----:B------:R-:W2:Y:S02]  /*9e20*/  @!P1 SYNCS.PHASECHK.TRANS64 P1, [R3+URZ+0x80], R0 ;  /* 0x00008000030095a7 */ /* 0x000ea400080210ff */
[----:B--2---:R-:W-:Y:S05]  /*9e30*/  @!P1 BRA `(.L_x_112) ;  /* 0xfffffffc00f09947 */ /* 0x004fea000383ffff */
[----:B------:R-:W-:Y:S05]  /*9e40*/  BRA `(.L_x_111) ;  /* 0xffffffc400e07947 */ /* 0x000fea000383ffff */
.L_x_114:
[----:B-1----:R1:W4:Y:S02]  /*9e50*/  SYNCS.PHASECHK.TRANS64.TRYWAIT P0, [R144+URZ+0xd0], R5 ;  /* 0x0000d005900075a7 */ /* 0x00232400080011ff */
[----:B----4-:R-:W-:Y:S05]  /*9e60*/  @!P0 NANOSLEEP.SYNCS 0x989680 ;  /* 0x009896800000895d */ /* 0x010fea0003900000 */
[----:B------:R-:W4:Y:S02]  /*9e70*/  @!P0 SYNCS.PHASECHK.TRANS64 P0, [R144+URZ+0xd0], R5 ;  /* 0x0000d005900085a7 */ /* 0x000f2400080010ff */
[----:B----4-:R-:W-:Y:S05]  /*9e80*/  @!P0 BRA `(.L_x_114) ;  /* 0xfffffffc00f08947 */ /* 0x010fea000383ffff */
[----:B------:R-:W-:Y:S05]  /*9e90*/  BRA `(.L_x_113) ;  /* 0xffffffc8003c7947 */ /* 0x000fea000383ffff */
.L_x_122:
[----:B--2---:R2:W3:Y:S02]  /*9ea0*/  SYNCS.PHASECHK.TRANS64.TRYWAIT P0, [R114+URZ+0x80], R3 ;  /* 0x00008003720075a7 */ /* 0x0044e400080011ff */
[----:B---3--:R-:W-:Y:S05]  /*9eb0*/  @!P0 NANOSLEEP.SYNCS 0x989680 ;  /* 0x009896800000895d */ /* 0x008fea0003900000 */
[----:B------:R-:W3:Y:S02]  /*9ec0*/  @!P0 SYNCS.PHASECHK.TRANS64 P0, [R114+URZ+0x80], R3 ;  /* 0x00008003720085a7 */ /* 0x000ee400080010ff */
[----:B---3--:R-:W-:Y:S05]  /*9ed0*/  @!P0 BRA `(.L_x_122) ;  /* 0xfffffffc00f08947 */ /* 0x008fea000383ffff */
[----:B------:R-:W-:Y:S05]  /*9ee0*/  BRA `(.L_x_121) ;  /* 0xffffffdc00407947 */ /* 0x000fea000383ffff */
        .weak           $__internal_0_$__cuda_sm10x_tcgen05_guardrail_trap_col_being_dealloced_not_returned_by_alloc
        .type           $__internal_0_$__cuda_sm10x_tcgen05_guardrail_trap_col_being_dealloced_not_returned_by_alloc,@function
        .size           $__internal_0_$__cuda_sm10x_tcgen05_guardrail_trap_col_being_dealloced_not_returned_by_alloc,($__internal_1_$__cuda_sm10x_tcgen05_guardrail_trap_phase_invalid_during_alloc - $__internal_0_$__cuda_sm10x_tcgen05_guardrail_trap_col_being_dealloced_not_returned_by_alloc)
$__internal_0_$__cuda_sm10x_tcgen05_guardrail_trap_col_being_dealloced_not_returned_by_alloc:
[----:B------:R-:W-:Y:S05]  /*9ef0*/  BPT.TRAP 0x1 ;  /* 0x000000040000795c */ /* 0x000fea0000300000 */
[----:B------:R-:W-:-:S04]  /*9f00*/  HFMA2 R3, -RZ, RZ, 0, 0 ;  /* 0x00000000ff037431 */ /* 0x000fc800000001ff */
[----:B------:R-:W-:Y:S05]  /*9f10*/  RET.REL.NODEC R2 `(_ZN7cutlass13device_kernelINS_4gemm6kernel13GemmUniversalIN4cute5tupleIJiiiiEEENS1_10collective13CollectiveMmaINS1_35MainloopSm100TmaUmmaWarpSpecializedILi8ELi2ELi4ENS5_IJNS4_1CILi2EEESB_NSA_ILi1EEEEEEEENS5_IJNSA_ILi256EEENSA_ILi128EEESG_EEEaNS5_IJlSC_lEEEaSI_NS4_8TiledMMAINS4_8MMA_AtomIJNS4_21SM100_MMA_S8_2x1SM_SSIaaiLi256ELi128ELNS4_4UMMA5MajorE0ELSN_0ELNSM_8SaturateE0EEEEEENS4_6LayoutINS5_IJSC_SC_SC_EEENS5_IJNSA_ILi0EEEST_ST_EEEEENS5_IJNS4_10UnderscoreESW_SW_EEEEENS4_28SM100_TMA_2SM_LOAD_MULTICASTENS4_14ComposedLayoutINS4_7SwizzleILi3ELi4ELi3EEENS4_18smem_ptr_flag_bitsILi8EEENSR_INS5_IJNSA_ILi8EEESG_EEENS5_IJSG_SC_EEEEEEEvNS4_8identityENS4_18SM100_TMA_2SM_LOADES19_vS1A_EENS_8epilogue10collective18CollectiveEpilogueINS1D_23Sm100TmaWarpSpecializedILi2ELi2ELi64ELb0ELb0EEEJNS5_IJSG_SG_SG_EEENS5_IJNSR_ISG_SC_EENSR_INSA_ILi64EEESC_EEEEEaSI_aSI_NS1D_6fusion15FusionCallbacksIS1H_NS1N_17LinearCombinationIaiaiLNS_15FloatRoundStyleE2EEES1I_S1M_JEEENS4_5SM1004TMEM4LOAD26SM100_TMEM_LOAD_32dp32b64xENS4_13SM90_TMA_LOADENS10_INS11_ILi2ELi4ELi3EEES14_NSR_INS5_IJS15_S1K_EEENS5_IJS1K_SC_EEEEEEENS4_39AutoVectorizingCopyWithAssumedAlignmentILi128EEENS4_14SM90_TMA_STOREES22_S24_S24_EEEvvEEEEvNT_6ParamsE) ;  /* 0xffffff6002387950 */ /* 0x000fea0003c3ffff */
        .weak           $__internal_1_$__cuda_sm10x_tcgen05_guardrail_trap_phase_invalid_during_alloc
        .type           $__internal_1_$__cuda_sm10x_tcgen05_guardrail_trap_phase_invalid_during_alloc,@function
        .size           $__internal_1_$__cuda_sm10x_tcgen05_guardrail_trap_phase_invalid_during_alloc,($__internal_2_$__cuda_sm10x_tcgen05_guardrail_trap_unallocated_columns_being_dealloced - $__internal_1_$__cuda_sm10x_tcgen05_guardrail_trap_phase_invalid_during_alloc)
$__internal_1_$__cuda_sm10x_tcgen05_guardrail_trap_phase_invalid_during_alloc:
[----:B------:R-:W-:Y:S05]  /*9f20*/  BPT.TRAP 0x1 ;  /* 0x000000040000795c */ /* 0x000fea0000300000 */
[----:B------:R-:W-:-:S04]  /*9f30*/  MOV R5, 0x0 ;  /* 0x0000000000057802 */ /* 0x000fc80000000f00 */
[----:B------:R-:W-:Y:S05]  /*9f40*/  RET.REL.NODEC R4 `(_ZN7cutlass13device_kernelINS_4gemm6kernel13GemmUniversalIN4cute5tupleIJiiiiEEENS1_10collective13CollectiveMmaINS1_35MainloopSm100TmaUmmaWarpSpecializedILi8ELi2ELi4ENS5_IJNS4_1CILi2EEESB_NSA_ILi1EEEEEEEENS5_IJNSA_ILi256EEENSA_ILi128EEESG_EEEaNS5_IJlSC_lEEEaSI_NS4_8TiledMMAINS4_8MMA_AtomIJNS4_21SM100_MMA_S8_2x1SM_SSIaaiLi256ELi128ELNS4_4UMMA5MajorE0ELSN_0ELNSM_8SaturateE0EEEEEENS4_6LayoutINS5_IJSC_SC_SC_EEENS5_IJNSA_ILi0EEEST_ST_EEEEENS5_IJNS4_10UnderscoreESW_SW_EEEEENS4_28SM100_TMA_2SM_LOAD_MULTICASTENS4_14ComposedLayoutINS4_7SwizzleILi3ELi4ELi3EEENS4_18smem_ptr_flag_bitsILi8EEENSR_INS5_IJNSA_ILi8EEESG_EEENS5_IJSG_SC_EEEEEEEvNS4_8identityENS4_18SM100_TMA_2SM_LOADES19_vS1A_EENS_8epilogue10collective18CollectiveEpilogueINS1D_23Sm100TmaWarpSpecializedILi2ELi2ELi64ELb0ELb0EEEJNS5_IJSG_SG_SG_EEENS5_IJNSR_ISG_SC_EENSR_INSA_ILi64EEESC_EEEEEaSI_aSI_NS1D_6fusion15FusionCallbacksIS1H_NS1N_17LinearCombinationIaiaiLNS_15FloatRoundStyleE2EEES1I_S1M_JEEENS4_5SM1004TMEM4LOAD26SM100_TMEM_LOAD_32dp32b64xENS4_13SM90_TMA_LOADENS10_INS11_ILi2ELi4ELi3EEES14_NSR_INS5_IJS15_S1K_EEENS5_IJS1K_SC_EEEEEEENS4_39AutoVectorizingCopyWithAssumedAlignmentILi128EEENS4_14SM90_TMA_STOREES22_S24_S24_EEEvvEEEEvNT_6ParamsE) ;  /* 0xffffff60042c7950 */ /* 0x000fea0003c3ffff */
        .weak           $__internal_2_$__cuda_sm10x_tcgen05_guardrail_trap_unallocated_columns_being_dealloced
        .type           $__internal_2_$__cuda_sm10x_tcgen05_guardrail_trap_unallocated_columns_being_dealloced,@function
        .size           $__internal_2_$__cuda_sm10x_tcgen05_guardrail_trap_unallocated_columns_being_dealloced,(.L_x_175 - $__internal_2_$__cuda_sm10x_tcgen05_guardrail_trap_unallocated_columns_being_dealloced)
$__internal_2_$__cuda_sm10x_tcgen05_guardrail_trap_unallocated_columns_being_dealloced:
[----:B------:R-:W-:Y:S05]  /*9f50*/  BPT.TRAP 0x1 ;  /* 0x000000040000795c */ /* 0x000fea0000300000 */
[----:B------:R-:W-:-:S04]  /*9f60*/  HFMA2 R3, -RZ, RZ, 0, 0 ;  /* 0x00000000ff037431 */ /* 0x000fc800000001ff */
[----:B------:R-:W-:Y:S05]  /*9f70*/  RET.REL.NODEC R2 `(_ZN7cutlass13device_kernelINS_4gemm6kernel13GemmUniversalIN4cute5tupleIJiiiiEEENS1_10collective13CollectiveMmaINS1_35MainloopSm100TmaUmmaWarpSpecializedILi8ELi2ELi4ENS5_IJNS4_1CILi2EEESB_NSA_ILi1EEEEEEEENS5_IJNSA_ILi256EEENSA_ILi128EEESG_EEEaNS5_IJlSC_lEEEaSI_NS4_8TiledMMAINS4_8MMA_AtomIJNS4_21SM100_MMA_S8_2x1SM_SSIaaiLi256ELi128ELNS4_4UMMA5MajorE0ELSN_0ELNSM_8SaturateE0EEEEEENS4_6LayoutINS5_IJSC_SC_SC_EEENS5_IJNSA_ILi0EEEST_ST_EEEEENS5_IJNS4_10UnderscoreESW_SW_EEEEENS4_28SM100_TMA_2SM_LOAD_MULTICASTENS4_14ComposedLayoutINS4_7SwizzleILi3ELi4ELi3EEENS4_18smem_ptr_flag_bitsILi8EEENSR_INS5_IJNSA_ILi8EEESG_EEENS5_IJSG_SC_EEEEEEEvNS4_8identityENS4_18SM100_TMA_2SM_LOADES19_vS1A_EENS_8epilogue10collective18CollectiveEpilogueINS1D_23Sm100TmaWarpSpecializedILi2ELi2ELi64ELb0ELb0EEEJNS5_IJSG_SG_SG_EEENS5_IJNSR_ISG_SC_EENSR_INSA_ILi64EEESC_EEEEEaSI_aSI_NS1D_6fusion15FusionCallbacksIS1H_NS1N_17LinearCombinationIaiaiLNS_15FloatRoundStyleE2EEES1I_S1M_JEEENS4_5SM1004TMEM4LOAD26SM100_TMEM_LOAD_32dp32b64xENS4_13SM90_TMA_LOADENS10_INS11_ILi2ELi4ELi3EEES14_NSR_INS5_IJS15_S1K_EEENS5_IJS1K_SC_EEEEEEENS4_39AutoVectorizingCopyWithAssumedAlignmentILi128EEENS4_14SM90_TMA_STOREES22_S24_S24_EEEvvEEEEvNT_6ParamsE) ;  /* 0xffffff6002207950 */ /* 0x000fea0003c3ffff */
.L_x_174:
[----:B------:R-:W-:-:S00]  /*9f80*/  BRA `(.L_x_174) ;  /* 0xfffffffc00fc7947 */ /* 0x000fc0000383ffff */
[----:B------:R-:W-:-:S00]  /*9f90*/  NOP ;  /* 0x0000000000007918 */ /* 0x000fc00000000000 */
        /* <DEDUP_REMOVED lines=14> */
.L_x_175:


//--------------------- .nv.global.init           --------------------------
	.section	.nv.global.init,"aw",@progbits
.nv.global.init:
	.type		$str$27,@object
	.size		$str$27,($str$28 - $str$27)
$str$27:
        /*0000*/ 	.byte	0x28, 0x61, 0x64, 0x64, 0x72, 0x65, 0x73, 0x73, 0x20, 0x26, 0x20, 0x6d, 0x61, 0x73, 0x6b, 0x29
        /*0010*/ 	.byte	0x20, 0x3d, 0x3d, 0x20, 0x30, 0x00
	.type		$str$28,@object
	.size		$str$28,($str$26 - $str$28)
$str$28:
        /*0016*/ 	.byte	0x2f, 0x74, 0x6d, 0x70, 0x2f, 0x63, 0x75, 0x74, 0x6c, 0x61, 0x73, 0x73, 0x5f, 0x73, 0x77, 0x65
        /*0026*/ 	.byte	0x65, 0x70, 0x5f, 0x73, 0x72, 0x63, 0x2f, 0x69, 0x6e, 0x63, 0x6c, 0x75, 0x64, 0x65, 0x2f, 0x63
        /*0036*/ 	.byte	0x75, 0x74, 0x65, 0x2f, 0x70, 0x6f, 0x69, 0x6e, 0x74, 0x65, 0x72, 0x5f, 0x66, 0x6c, 0x61, 0x67
        /*0046*/ 	.byte	0x67, 0x65, 0x64, 0x2e, 0x68, 0x70, 0x70, 0x00
	.type		$str$26,@object
	.size		$str$26,($str$25 - $str$26)
$str$26:
        /*004e*/ 	.byte	0x2f, 0x74, 0x6d, 0x70, 0x2f, 0x63, 0x75, 0x74, 0x6c, 0x61, 0x73, 0x73, 0x5f, 0x73, 0x77, 0x65
        /*005e*/ 	.byte	0x65, 0x70, 0x5f, 0x73, 0x72, 0x63, 0x2f, 0x69, 0x6e, 0x63, 0x6c, 0x75, 0x64, 0x65, 0x2f, 0x63
        /*006e*/ 	.byte	0x75, 0x74, 0x65, 0x2f, 0x61, 0x74, 0x6f, 0x6d, 0x2f, 0x63, 0x6f, 0x70, 0x79, 0x5f, 0x74, 0x72
        /*007e*/ 	.byte	0x61, 0x69, 0x74, 0x73, 0x5f, 0x73, 0x6d, 0x31, 0x30, 0x30, 0x2e, 0x68, 0x70, 0x70, 0x00
	.type		$str$25,@object
	.size		$str$25,(__unnamed_1 - $str$25)
$str$25:
        /*008d*/ 	.byte	0x28, 0x28, 0x75, 0x69, 0x6e, 0x74, 0x33, 0x32, 0x5f, 0x74, 0x28, 0x74, 0x68, 0x72, 0x65, 0x61
        /*009d*/ 	.byte	0x64, 0x49, 0x64, 0x78, 0x2e, 0x78, 0x29, 0x20, 0x2f, 0x20, 0x33, 0x32, 0x29, 0x20, 0x25, 0x20
        /*00ad*/ 	.byte	0x34, 0x29, 0x20, 0x3d, 0x3d, 0x20, 0x28, 0x28, 0x28, 0x74, 0x6d, 0x65, 0x6d, 0x5f, 0x61, 0x64
        /*00bd*/ 	.byte	0x64, 0x72, 0x20, 0x3e, 0x3e, 0x20, 0x31, 0x36, 0x29, 0x20, 0x2f, 0x20, 0x33, 0x32, 0x29, 0x20
        /*00cd*/ 	.byte	0x25, 0x20, 0x34, 0x29, 0x00
	.type		__unnamed_1,@object
	.size		__unnamed_1,(__unnamed_2 - __unnamed_1)
__unnamed_1:
        /*00d2*/ 	.byte	0x61, 0x75, 0x74, 0x6f, 0x20, 0x63, 0x75, 0x74, 0x65, 0x3a, 0x3a, 0x61, 0x73, 0x5f, 0x70, 0x6f
        /* <DEDUP_REMOVED lines=24> */
        /*0262*/ 	.byte	0x5d, 0x00
	.type		__unnamed_2,@object
	.size		__unnamed_2,(.L_2 - __unnamed_2)
__unnamed_2:
        /* <DEDUP_REMOVED lines=42> */
        /*0504*/ 	.byte	0x43, 0x3c, 0x30, 0x3e, 0x3e, 0x3e, 0x3e, 0x5d, 0x00
.L_2:


//--------------------- .nv.shared._ZN7cutlass13device_kernelINS_4gemm6kernel13GemmUniversalIN4cute5tupleIJiiiiEEENS1_10collective13CollectiveMmaINS1_35MainloopSm100TmaUmmaWarpSpecializedILi8ELi2ELi4ENS5_IJNS4_1CILi2EEESB_NSA_ILi1EEEEEEEENS5_IJNSA_ILi256EEENSA_ILi128EEESG_EEEaNS5_IJlSC_lEEEaSI_NS4_8TiledMMAINS4_8MMA_AtomIJNS4_21SM100_MMA_S8_2x1SM_SSIaaiLi256ELi128ELNS4_4UMMA5MajorE0ELSN_0ELNSM_8SaturateE0EEEEEENS4_6LayoutINS5_IJSC_SC_SC_EEENS5_IJNSA_ILi0EEEST_ST_EEEEENS5_IJNS4_10UnderscoreESW_SW_EEEEENS4_28SM100_TMA_2SM_LOAD_MULTICASTENS4_14ComposedLayoutINS4_7SwizzleILi3ELi4ELi3EEENS4_18smem_ptr_flag_bitsILi8EEENSR_INS5_IJNSA_ILi8EEESG_EEENS5_IJSG_SC_EEEEEEEvNS4_8identityENS4_18SM100_TMA_2SM_LOADES19_vS1A_EENS_8epilogue10collective18CollectiveEpilogueINS1D_23Sm100TmaWarpSpecializedILi2ELi2ELi64ELb0ELb0EEEJNS5_IJSG_SG_SG_EEENS5_IJNSR_ISG_SC_EENSR_INSA_ILi64EEESC_EEEEEaSI_aSI_NS1D_6fusion15FusionCallbacksIS1H_NS1N_17LinearCombinationIaiaiLNS_15FloatRoundStyleE2EEES1I_S1M_JEEENS4_5SM1004TMEM4LOAD26SM100_TMEM_LOAD_32dp32b64xENS4_13SM90_TMA_LOADENS10_INS11_ILi2ELi4ELi3EEES14_NSR_INS5_IJS15_S1K_EEENS5_IJS1K_SC_EEEEEEENS4_39AutoVectorizingCopyWithAssumedAlignmentILi128EEENS4_14SM90_TMA_STOREES22_S24_S24_EEEvvEEEEvNT_6ParamsE --------------------------
	.section	.nv.shared._ZN7cutlass13device_kernelINS_4gemm6kernel13GemmUniversalIN4cute5tupleIJiiiiEEENS1_10collective13CollectiveMmaINS1_35MainloopSm100TmaUmmaWarpSpecializedILi8ELi2ELi4ENS5_IJNS4_1CILi2EEESB_NSA_ILi1EEEEEEEENS5_IJNSA_ILi256EEENSA_ILi128EEESG_EEEaNS5_IJlSC_lEEEaSI_NS4_8TiledMMAINS4_8MMA_AtomIJNS4_21SM100_MMA_S8_2x1SM_SSIaaiLi256ELi128ELNS4_4UMMA5MajorE0ELSN_0ELNSM_8SaturateE0EEEEEENS4_6LayoutINS5_IJSC_SC_SC_EEENS5_IJNSA_ILi0EEEST_ST_EEEEENS5_IJNS4_10UnderscoreESW_SW_EEEEENS4_28SM100_TMA_2SM_LOAD_MULTICASTENS4_14ComposedLayoutINS4_7SwizzleILi3ELi4ELi3EEENS4_18smem_ptr_flag_bitsILi8EEENSR_INS5_IJNSA_ILi8EEESG_EEENS5_IJSG_SC_EEEEEEEvNS4_8identityENS4_18SM100_TMA_2SM_LOADES19_vS1A_EENS_8epilogue10collective18CollectiveEpilogueINS1D_23Sm100TmaWarpSpecializedILi2ELi2ELi64ELb0ELb0EEEJNS5_IJSG_SG_SG_EEENS5_IJNSR_ISG_SC_EENSR_INSA_ILi64EEESC_EEEEEaSI_aSI_NS1D_6fusion15FusionCallbacksIS1H_NS1N_17LinearCombinationIaiaiLNS_15FloatRoundStyleE2EEES1I_S1M_JEEENS4_5SM1004TMEM4LOAD26SM100_TMEM_LOAD_32dp32b64xENS4_13SM90_TMA_LOADENS10_INS11_ILi2ELi4ELi3EEES14_NSR_INS5_IJS15_S1K_EEENS5_IJS1K_SC_EEEEEEENS4_39AutoVectorizingCopyWithAssumedAlignmentILi128EEENS4_14SM90_TMA_STOREES22_S24_S24_EEEvvEEEEvNT_6ParamsE,"aw",@nobits
	.sectionflags	@""
	.align	16
	.zero		1024


//--------------------- .nv.shared.reserved.0     --------------------------
	.section	.nv.shared.reserved.0,"aw",@nobits
	.weak		__nv_reservedSMEM_offset_0_alias
	.size		__nv_reservedSMEM_offset_0_alias, 0, 64
	.other		__nv_reservedSMEM_offset_0_alias,@"STO_CUDA_RESERVED_SHARED STV_DEFAULT"
__nv_reservedSMEM_offset_0_alias:
	.zero		0
.nv.shared.reserved.0:
	.zero		64
	.weak		__nv_reservedSMEM_tcgen05_partition
	.type		__nv_reservedSMEM_tcgen05_partition,@object
	.size		__nv_reservedSMEM_tcgen05_partition,(.L_0 - __nv_reservedSMEM_tcgen05_partition)
__nv_reservedSMEM_tcgen05_partition:
	.zero		32
.L_0:


//--------------------- .nv.global                --------------------------
	.section	.nv.global,"aw",@nobits
.nv.global:
	.type		_ZN40_INTERNAL_5c49b64a_4_k_cu_c0062126_241994cute1_E,@object
	.size		_ZN40_INTERNAL_5c49b64a_4_k_cu_c0062126_241994cute1_E,(_ZN40_INTERNAL_5c49b64a_4_k_cu_c0062126_241994cuda3std3__45__cpo6cbeginE - _ZN40_INTERNAL_5c49b64a_4_k_cu_c0062126_241994cute1_E)
_ZN40_INTERNAL_5c49b64a_4_k_cu_c0062126_241994cute1_E:
	.zero		1
	.type		_ZN40_INTERNAL_5c49b64a_4_k_cu_c0062126_241994cuda3std3__45__cpo6cbeginE,@object
	.size		_ZN40_INTERNAL_5c49b64a_4_k_cu_c0062126_241994cuda3std3__45__cpo6cbeginE,(_ZN40_INTERNAL_5c49b64a_4_k_cu_c0062126_241994cuda3std3__48in_placeE - _ZN40_INTERNAL_5c49b64a_4_k_cu_c0062126_241994cuda3std3__45__cpo6cbeginE)
_ZN40_INTERNAL_5c49b64a_4_k_cu_c0062126_241994cuda3std3__45__cpo6cbeginE:
	.zero		1
	.type		_ZN40_INTERNAL_5c49b64a_4_k_cu_c0062126_241994cuda3std3__48in_placeE,@object
	.size		_ZN40_INTERNAL_5c49b64a_4_k_cu_c0062126_241994cuda3std3__48in_placeE,(_ZN40_INTERNAL_5c49b64a_4_k_cu_c0062126_241994cuda3std6ranges3__45__cpo9iter_moveE - _ZN40_INTERNAL_5c49b64a_4_k_cu_c0062126_241994cuda3std3__48in_placeE)
_ZN40_INTERNAL_5c49b64a_4_k_cu_c0062126_241994cuda3std3__48in_placeE:
	.zero		1
	.type		_ZN40_INTERNAL_5c49b64a_4_k_cu_c0062126_241994cuda3std6ranges3__45__cpo9iter_moveE,@object
	.size		_ZN40_INTERNAL_5c49b64a_4_k_cu_c0062126_241994cuda3std6ranges3__45__cpo9iter_moveE,(_ZN40_INTERNAL_5c49b64a_4_k_cu_c0062126_241994cuda3std3__45__cpo5beginE - _ZN40_INTERNAL_5c49b64a_4_k_cu_c0062126_241994cuda3std6ranges3__45__cpo9iter_moveE)
_ZN40_INTERNAL_5c49b64a_4_k_cu_c0062126_241994cuda3std6ranges3__45__cpo9iter_moveE:
	.zero		1
	.type		_ZN40_INTERNAL_5c49b64a_4_k_cu_c0062126_241994cuda3std3__45__cpo5beginE,@object
	.size		_ZN40_INTERNAL_5c49b64a_4_k_cu_c0062126_241994cuda3std3__45__cpo5beginE,(_ZN40_INTERNAL_5c49b64a_4_k_cu_c0062126_241994cuda3std3__442_GLOBAL__N__5c49b64a_4_k_cu_c0062126_241996ignoreE - _ZN40_INTERNAL_5c49b64a_4_k_cu_c0062126_241994cuda3std3__45__cpo5beginE)
_ZN40_INTERNAL_5c49b64a_4_k_cu_c0062126_241994cuda3std3__45__cpo5beginE:
	.zero		1
	.type		_ZN40_INTERNAL_5c49b64a_4_k_cu_c0062126_241994cuda3std3__442_GLOBAL__N__5c49b64a_4_k_cu_c0062126_241996ignoreE,@object
	.size		_ZN40_INTERNAL_5c49b64a_4_k_cu_c0062126_241994cuda3std3__442_GLOBAL__N__5c49b64a_4_k_cu_c0062126_241996ignoreE,(_ZN40_INTERNAL_5c49b64a_4_k_cu_c0062126_241994cute7productE - _ZN40_INTERNAL_5c49b64a_4_k_cu_c0062126_241994cuda3std3__442_GLOBAL__N__5c49b64a_4_k_cu_c0062126_241996ignoreE)
_ZN40_INTERNAL_5c49b64a_4_k_cu_c0062126_241994cuda3std3__442_GLOBAL__N__5c49b64a_4_k_cu_c0062126_241996ignoreE:
	.zero		1
	.type		_ZN40_INTERNAL_5c49b64a_4_k_cu_c0062126_241994cute7productE,@object
	.size		_ZN40_INTERNAL_5c49b64a_4_k_cu_c0062126_241994cute7productE,(_ZN40_INTERNAL_5c49b64a_4_k_cu_c0062126_241994cuda3std3__45__cpo3endE - _ZN40_INTERNAL_5c49b64a_4_k_cu_c0062126_241994cute7productE)
_ZN40_INTERNAL_5c49b64a_4_k_cu_c0062126_241994cute7productE:
	.zero		1
	.type		_ZN40_INTERNAL_5c49b64a_4_k_cu_c0062126_241994cuda3std3__45__cpo3endE,@object
	.size		_ZN40_INTERNAL_5c49b64a_4_k_cu_c0062126_241994cuda3std3__45__cpo3endE,(_ZN40_INTERNAL_5c49b64a_4_k_cu_c0062126_241994cuda3std3__419piecewise_constructE - _ZN40_INTERNAL_5c49b64a_4_k_cu_c0062126_241994cuda3std3__45__cpo3endE)
_ZN40_INTERNAL_5c49b64a_4_k_cu_c0062126_241994cuda3std3__45__cpo3endE:
	.zero		1
	.type		_ZN40_INTERNAL_5c49b64a_4_k_cu_c0062126_241994cuda3std3__419piecewise_constructE,@object
	.size		_ZN40_INTERNAL_5c49b64a_4_k_cu_c0062126_241994cuda3std3__419piecewise_constructE,(_ZN40_INTERNAL_5c49b64a_4_k_cu_c0062126_241994cuda3std3__45__cpo4cendE - _ZN40_INTERNAL_5c49b64a_4_k_cu_c0062126_241994cuda3std3__419piecewise_constructE)
_ZN40_INTERNAL_5c49b64a_4_k_cu_c0062126_241994cuda3std3__419piecewise_constructE:
	.zero		1
	.type		_ZN40_INTERNAL_5c49b64a_4_k_cu_c0062126_241994cuda3std3__45__cpo4cendE,@object
	.size		_ZN40_INTERNAL_5c49b64a_4_k_cu_c0062126_241994cuda3std3__45__cpo4cendE,(_ZN40_INTERNAL_5c49b64a_4_k_cu_c0062126_241994cuda3std6ranges3__45__cpo4swapE - _ZN40_INTERNAL_5c49b64a_4_k_cu_c0062126_241994cuda3std3__45__cpo4cendE)
_ZN40_INTERNAL_5c49b64a_4_k_cu_c0062126_241994cuda3std3__45__cpo4cendE:
	.zero		1
	.type		_ZN40_INTERNAL_5c49b64a_4_k_cu_c0062126_241994cuda3std6ranges3__45__cpo4swapE,@object
	.size		_ZN40_INTERNAL_5c49b64a_4_k_cu_c0062126_241994cuda3std6ranges3__45__cpo4swapE,(.L_10 - _ZN40_INTERNAL_5c49b64a_4_k_cu_c0062126_241994cuda3std6ranges3__45__cpo4swapE)
_ZN40_INTERNAL_5c49b64a_4_k_cu_c0062126_241994cuda3std6ranges3__45__cpo4swapE:
	.zero		1
.L_10:


//--------------------- .nv.constant0._ZN7cutlass13device_kernelINS_4gemm6kernel13GemmUniversalIN4cute5tupleIJiiiiEEENS1_10collective13CollectiveMmaINS1_35MainloopSm100TmaUmmaWarpSpecializedILi8ELi2ELi4ENS5_IJNS4_1CILi2EEESB_NSA_ILi1EEEEEEEENS5_IJNSA_ILi256EEENSA_ILi128EEESG_EEEaNS5_IJlSC_lEEEaSI_NS4_8TiledMMAINS4_8MMA_AtomIJNS4_21SM100_MMA_S8_2x1SM_SSIaaiLi256ELi128ELNS4_4UMMA5MajorE0ELSN_0ELNSM_8SaturateE0EEEEEENS4_6LayoutINS5_IJSC_SC_SC_EEENS5_IJNSA_ILi0EEEST_ST_EEEEENS5_IJNS4_10UnderscoreESW_SW_EEEEENS4_28SM100_TMA_2SM_LOAD_MULTICASTENS4_14ComposedLayoutINS4_7SwizzleILi3ELi4ELi3EEENS4_18smem_ptr_flag_bitsILi8EEENSR_INS5_IJNSA_ILi8EEESG_EEENS5_IJSG_SC_EEEEEEEvNS4_8identityENS4_18SM100_TMA_2SM_LOADES19_vS1A_EENS_8epilogue10collective18CollectiveEpilogueINS1D_23Sm100TmaWarpSpecializedILi2ELi2ELi64ELb0ELb0EEEJNS5_IJSG_SG_SG_EEENS5_IJNSR_ISG_SC_EENSR_INSA_ILi64EEESC_EEEEEaSI_aSI_NS1D_6fusion15FusionCallbacksIS1H_NS1N_17LinearCombinationIaiaiLNS_15FloatRoundStyleE2EEES1I_S1M_JEEENS4_5SM1004TMEM4LOAD26SM100_TMEM_LOAD_32dp32b64xENS4_13SM90_TMA_LOADENS10_INS11_ILi2ELi4ELi3EEES14_NSR_INS5_IJS15_S1K_EEENS5_IJS1K_SC_EEEEEEENS4_39AutoVectorizingCopyWithAssumedAlignmentILi128EEENS4_14SM90_TMA_STOREES22_S24_S24_EEEvvEEEEvNT_6ParamsE --------------------------
	.section	.nv.constant0._ZN7cutlass13device_kernelINS_4gemm6kernel13GemmUniversalIN4cute5tupleIJiiiiEEENS1_10collective13CollectiveMmaINS1_35MainloopSm100TmaUmmaWarpSpecializedILi8ELi2ELi4ENS5_IJNS4_1CILi2EEESB_NSA_ILi1EEEEEEEENS5_IJNSA_ILi256EEENSA_ILi128EEESG_EEEaNS5_IJlSC_lEEEaSI_NS4_8TiledMMAINS4_8MMA_AtomIJNS4_21SM100_MMA_S8_2x1SM_SSIaaiLi256ELi128ELNS4_4UMMA5MajorE0ELSN_0ELNSM_8SaturateE0EEEEEENS4_6LayoutINS5_IJSC_SC_SC_EEENS5_IJNSA_ILi0EEEST_ST_EEEEENS5_IJNS4_10UnderscoreESW_SW_EEEEENS4_28SM100_TMA_2SM_LOAD_MULTICASTENS4_14ComposedLayoutINS4_7SwizzleILi3ELi4ELi3EEENS4_18smem_ptr_flag_bitsILi8EEENSR_INS5_IJNSA_ILi8EEESG_EEENS5_IJSG_SC_EEEEEEEvNS4_8identityENS4_18SM100_TMA_2SM_LOADES19_vS1A_EENS_8epilogue10collective18CollectiveEpilogueINS1D_23Sm100TmaWarpSpecializedILi2ELi2ELi64ELb0ELb0EEEJNS5_IJSG_SG_SG_EEENS5_IJNSR_ISG_SC_EENSR_INSA_ILi64EEESC_EEEEEaSI_aSI_NS1D_6fusion15FusionCallbacksIS1H_NS1N_17LinearCombinationIaiaiLNS_15FloatRoundStyleE2EEES1I_S1M_JEEENS4_5SM1004TMEM4LOAD26SM100_TMEM_LOAD_32dp32b64xENS4_13SM90_TMA_LOADENS10_INS11_ILi2ELi4ELi3EEES14_NSR_INS5_IJS15_S1K_EEENS5_IJS1K_SC_EEEEEEENS4_39AutoVectorizingCopyWithAssumedAlignmentILi128EEENS4_14SM90_TMA_STOREES22_S24_S24_EEEvvEEEEvNT_6ParamsE,"a",@progbits
	.sectionflags	@""
	.align	4
.nv.constant0._ZN7cutlass13device_kernelINS_4gemm6kernel13GemmUniversalIN4cute5tupleIJiiiiEEENS1_10collective13CollectiveMmaINS1_35MainloopSm100TmaUmmaWarpSpecializedILi8ELi2ELi4ENS5_IJNS4_1CILi2EEESB_NSA_ILi1EEEEEEEENS5_IJNSA_ILi256EEENSA_ILi128EEESG_EEEaNS5_IJlSC_lEEEaSI_NS4_8TiledMMAINS4_8MMA_AtomIJNS4_21SM100_MMA_S8_2x1SM_SSIaaiLi256ELi128ELNS4_4UMMA5MajorE0ELSN_0ELNSM_8SaturateE0EEEEEENS4_6LayoutINS5_IJSC_SC_SC_EEENS5_IJNSA_ILi0EEEST_ST_EEEEENS5_IJNS4_10UnderscoreESW_SW_EEEEENS4_28SM100_TMA_2SM_LOAD_MULTICASTENS4_14ComposedLayoutINS4_7SwizzleILi3ELi4ELi3EEENS4_18smem_ptr_flag_bitsILi8EEENSR_INS5_IJNSA_ILi8EEESG_EEENS5_IJSG_SC_EEEEEEEvNS4_8identityENS4_18SM100_TMA_2SM_LOADES19_vS1A_EENS_8epilogue10collective18CollectiveEpilogueINS1D_23Sm100TmaWarpSpecializedILi2ELi2ELi64ELb0ELb0EEEJNS5_IJSG_SG_SG_EEENS5_IJNSR_ISG_SC_EENSR_INSA_ILi64EEESC_EEEEEaSI_aSI_NS1D_6fusion15FusionCallbacksIS1H_NS1N_17LinearCombinationIaiaiLNS_15FloatRoundStyleE2EEES1I_S1M_JEEENS4_5SM1004TMEM4LOAD26SM100_TMEM_LOAD_32dp32b64xENS4_13SM90_TMA_LOADENS10_INS11_ILi2ELi4ELi3EEES14_NSR_INS5_IJS15_S1K_EEENS5_IJS1K_SC_EEEEEEENS4_39AutoVectorizingCopyWithAssumedAlignmentILi128EEENS4_14SM90_TMA_STOREES22_S24_S24_EEEvvEEEEvNT_6ParamsE:
	.zero		2944


//--------------------- SYMBOLS --------------------------

	.type		.nv.reservedSmem.offset0,@object
	.size		.nv.reservedSmem.offset0,0x4
	.type		.nv.reservedSmem.cap,@object
	.size		.nv.reservedSmem.cap,0x4
	.type		__assertfail,@function
